# CuTe-DSL kernel — source=cudnn_frontend_dsl family=gemm_swiglu
# config = {"ab_dtype": "Float16", "c_dtype": "BFloat16", "mma_mn": [128, 256], "cluster_mn": [1, 2]}


// ===== COMPILED SASS (sm_100a) =====

	.target	sm_100a

	.elftype	@"ET_EXEC"


//--------------------- .note.nv.tkinfo           --------------------------
	.section	.note.nv.tkinfo,"",@"SHT_NOTE"
	.sectionflags	@"SHF_NOTE_NV_TKINFO"
	.tkinfo
        /*0018*/ 	.word	0x00000081
        /*0030*/ 	.string	""
        /*0030*/ 	.string	"ptxas"
        /*0030*/ 	.string	"Cuda compilation tools, release 12.9, V12.9.83"
        /*0030*/ 	.string	"Build system must define TOOLS_VERSION_EXTENDED"
        /*0030*/ 	.string	"-O 3 -arch sm_100a "



//--------------------- .note.nv.cuver            --------------------------
	.section	.note.nv.cuver,"",@"SHT_NOTE"
	.sectionflags	@"SHF_NOTE_NV_CUVER"
        /*0018*/ 	.short	0x0001
        /*001a*/ 	.short	0x0064
        /*001c*/ 	.short	0x0001
        /*001e*/ 	.short	0x0000
        /*0020*/ 	.short	0x0001
        /*0022*/ 	.short	0x0000


//--------------------- .nv.info                  --------------------------
	.section	.nv.info,"",@"SHT_CUDA_INFO"
	.align	4


	//----- nvinfo : EIATTR_REGCOUNT
	.align		4
        /*0000*/ 	.byte	0x04, 0x2f
        /*0002*/ 	.short	(.L_4 - .L_3)
	.align		4
.L_3:
        /*0004*/ 	.word	index@(kernel_cutlass_kernel_cudnngemm_swigludense_gemm_persistent_swigluPersistentDenseGemmKernel_object_at__TiledMMA_ThrLayoutVMNK11110000_PermutationMNK____MMAAtom_ThrID10_ShapeMNK12825616_TV_0)
        /*0008*/ 	.word	0x00000060


	//----- nvinfo : EIATTR_FRAME_SIZE
	.align		4
.L_4:
        /*000c*/ 	.byte	0x04, 0x11
        /*000e*/ 	.short	(.L_6 - .L_5)
	.align		4
.L_5:
        /*0010*/ 	.word	index@($__internal_2_$__cuda_sm10x_tcgen05_guardrail_trap_unallocated_columns_being_dealloced)
        /*0014*/ 	.word	0x00000000


	//----- nvinfo : EIATTR_FRAME_SIZE
	.align		4
.L_6:
        /*0018*/ 	.byte	0x04, 0x11
        /*001a*/ 	.short	(.L_8 - .L_7)
	.align		4
.L_7:
        /*001c*/ 	.word	index@($__internal_1_$__cuda_sm10x_tcgen05_guardrail_trap_phase_invalid_during_alloc)
        /*0020*/ 	.word	0x00000000


	//----- nvinfo : EIATTR_FRAME_SIZE
	.align		4
.L_8:
        /*0024*/ 	.byte	0x04, 0x11
        /*0026*/ 	.short	(.L_10 - .L_9)
	.align		4
.L_9:
        /*0028*/ 	.word	index@($__internal_0_$__cuda_sm10x_tcgen05_guardrail_trap_col_being_dealloced_not_returned_by_alloc)
        /*002c*/ 	.word	0x00000000


	//----- nvinfo : EIATTR_FRAME_SIZE
	.align		4
.L_10:
        /*0030*/ 	.byte	0x04, 0x11
        /*0032*/ 	.short	(.L_12 - .L_11)
	.align		4
.L_11:
        /*0034*/ 	.word	index@(kernel_cutlass_kernel_cudnngemm_swigludense_gemm_persistent_swigluPersistentDenseGemmKernel_object_at__TiledMMA_ThrLayoutVMNK11110000_PermutationMNK____MMAAtom_ThrID10_ShapeMNK12825616_TV_0)
        /*0038*/ 	.word	0x00000000


	//----- nvinfo : EIATTR_MIN_STACK_SIZE
	.align		4
.L_12:
        /*003c*/ 	.byte	0x04, 0x12
        /*003e*/ 	.short	(.L_14 - .L_13)
	.align		4
.L_13:
        /*0040*/ 	.word	index@(kernel_cutlass_kernel_cudnngemm_swigludense_gemm_persistent_swigluPersistentDenseGemmKernel_object_at__TiledMMA_ThrLayoutVMNK11110000_PermutationMNK____MMAAtom_ThrID10_ShapeMNK12825616_TV_0)
        /*0044*/ 	.word	0x00000000
.L_14:


//--------------------- .nv.info.kernel_cutlass_kernel_cudnngemm_swigludense_gemm_persistent_swigluPersistentDenseGemmKernel_object_at__TiledMMA_ThrLayoutVMNK11110000_PermutationMNK____MMAAtom_ThrID10_ShapeMNK12825616_TV_0 --------------------------
	.section	.nv.info.kernel_cutlass_kernel_cudnngemm_swigludense_gemm_persistent_swigluPersistentDenseGemmKernel_object_at__TiledMMA_ThrLayoutVMNK11110000_PermutationMNK____MMAAtom_ThrID10_ShapeMNK12825616_TV_0,"",@"SHT_CUDA_INFO"
	.sectionflags	@""
	.align	4


	//----- nvinfo : EIATTR_CUDA_API_VERSION
	.align		4
        /*0000*/ 	.byte	0x04, 0x37
        /*0002*/ 	.short	(.L_16 - .L_15)
.L_15:
        /*0004*/ 	.word	0x00000081


	//----- nvinfo : EIATTR_KPARAM_INFO
	.align		4
.L_16:
        /*0008*/ 	.byte	0x04, 0x17
        /*000a*/ 	.short	(.L_18 - .L_17)
.L_17:
        /*000c*/ 	.word	0x00000000
        /*0010*/ 	.short	0x0008
        /*0012*/ 	.short	0x0264
        /*0014*/ 	.byte	0x00, 0xf0, 0x11, 0x00


	//----- nvinfo : EIATTR_KPARAM_INFO
	.align		4
.L_18:
        /*0018*/ 	.byte	0x04, 0x17
        /*001a*/ 	.short	(.L_20 - .L_19)
.L_19:
        /*001c*/ 	.word	0x00000000
        /*0020*/ 	.short	0x0007
        /*0022*/ 	.short	0x0258
        /*0024*/ 	.byte	0x00, 0xf0, 0x31, 0x00


	//----- nvinfo : EIATTR_KPARAM_INFO
	.align		4
.L_20:
        /*0028*/ 	.byte	0x04, 0x17
        /*002a*/ 	.short	(.L_22 - .L_21)
.L_21:
        /*002c*/ 	.word	0x00000000
        /*0030*/ 	.short	0x0006
        /*0032*/ 	.short	0x024c
        /*0034*/ 	.byte	0x00, 0xf0, 0x31, 0x00


	//----- nvinfo : EIATTR_KPARAM_INFO
	.align		4
.L_22:
        /*0038*/ 	.byte	0x04, 0x17
        /*003a*/ 	.short	(.L_24 - .L_23)
.L_23:
        /*003c*/ 	.word	0x00000000
        /*0040*/ 	.short	0x0005
        /*0042*/ 	.short	0x0240
        /*0044*/ 	.byte	0x00, 0xf0, 0x31, 0x00


	//----- nvinfo : EIATTR_KPARAM_INFO
	.align		4
.L_24:
        /*0048*/ 	.byte	0x04, 0x17
        /*004a*/ 	.short	(.L_26 - .L_25)
.L_25:
        /*004c*/ 	.word	0x00000000
        /*0050*/ 	.short	0x0004
        /*0052*/ 	.short	0x01c0
        /*0054*/ 	.byte	0x00, 0xf0, 0x01, 0x02


	//----- nvinfo : EIATTR_KPARAM_INFO
	.align		4
.L_26:
        /*0058*/ 	.byte	0x04, 0x17
        /*005a*/ 	.short	(.L_28 - .L_27)
.L_27:
        /*005c*/ 	.word	0x00000000
        /*0060*/ 	.short	0x0003
        /*0062*/ 	.short	0x0140
        /*0064*/ 	.byte	0x00, 0xf0, 0x01, 0x02


	//----- nvinfo : EIATTR_KPARAM_INFO
	.align		4
.L_28:
        /*0068*/ 	.byte	0x04, 0x17
        /*006a*/ 	.short	(.L_30 - .L_29)
.L_29:
        /*006c*/ 	.word	0x00000000
        /*0070*/ 	.short	0x0002
        /*0072*/ 	.short	0x00c0
        /*0074*/ 	.byte	0x00, 0xf0, 0x01, 0x02


	//----- nvinfo : EIATTR_KPARAM_INFO
	.align		4
.L_30:
        /*0078*/ 	.byte	0x04, 0x17
        /*007a*/ 	.short	(.L_32 - .L_31)
.L_31:
        /*007c*/ 	.word	0x00000000
        /*0080*/ 	.short	0x0001
        /*0082*/ 	.short	0x0040
        /*0084*/ 	.byte	0x00, 0xf0, 0x01, 0x02


	//----- nvinfo : EIATTR_KPARAM_INFO
	.align		4
.L_32:
        /*0088*/ 	.byte	0x04, 0x17
        /*008a*/ 	.short	(.L_34 - .L_33)
.L_33:
        /*008c*/ 	.word	0x00000000
        /*0090*/ 	.short	0x0000
        /*0092*/ 	.short	0x0000
        /*0094*/ 	.byte	0x00, 0xf0, 0x0d, 0x00


	//----- nvinfo : EIATTR_AT_ENTRY_FRAGMENTS
	.align		4
.L_34:
        /*0098*/ 	.byte	0x04, 0x4f
        /*009a*/ 	.short	(.L_36 - .L_35)


	//   ....[0]....
.L_35:
        /*009c*/ 	.word	0x00000004


	//----- nvinfo : EIATTR_RESERVED_SMEM_USED
	.align		4
.L_36:
        /*00a0*/ 	.byte	0x01, 0x41
	.zero		2


	//----- nvinfo : EIATTR_SPARSE_MMA_MASK
	.align		4
        /*00a4*/ 	.byte	0x03, 0x50
        /*00a6*/ 	.short	0x0000


	//----- nvinfo : EIATTR_TCGEN05_1CTA_USED
	.align		4
        /*00a8*/ 	.byte	0x01, 0x51
	.zero		2


	//----- nvinfo : EIATTR_MAXREG_COUNT
	.align		4
        /*00ac*/ 	.byte	0x03, 0x1b
        /*00ae*/ 	.short	0x00ff


	//----- nvinfo : EIATTR_NUM_BARRIERS
	.align		4
        /*00b0*/ 	.byte	0x02, 0x4c
        /*00b2*/ 	.byte	0x03
	.zero		1


	//----- nvinfo : EIATTR_INT_WARP_WIDE_INSTR_OFFSETS
	.align		4
        /*00b4*/ 	.byte	0x04, 0x31
        /*00b6*/ 	.short	(.L_38 - .L_37)


	//   ....[0]....
.L_37:
        /*00b8*/ 	.word	0x00003da0


	//   ....[1]....
        /*00bc*/ 	.word	0x00003dd0


	//----- nvinfo : EIATTR_COOP_GROUP_MASK_REGIDS
	.align		4
.L_38:
        /*00c0*/ 	.byte	0x04, 0x29
        /*00c2*/ 	.short	(.L_40 - .L_39)


	//   ....[0]....
.L_39:
        /*00c4*/ 	.word	0xffffffff


	//   ....[1]....
        /*00c8*/ 	.word	0xffffffff


	//   ....[2]....
        /*00cc*/ 	.word	0xffffffff


	//   ....[3]....
        /*00d0*/ 	.word	0xffffffff


	//   ....[4]....
        /*00d4*/ 	.word	0xffffffff


	//   ....[5]....
        /*00d8*/ 	.word	0xffffffff


	//   ....[6]....
        /*00dc*/ 	.word	0xffffffff


	//----- nvinfo : EIATTR_COOP_GROUP_INSTR_OFFSETS
	.align		4
.L_40:
        /*00e0*/ 	.byte	0x04, 0x28
        /*00e2*/ 	.short	(.L_42 - .L_41)


	//   ....[0]....
.L_41:
        /*00e4*/ 	.word	0x000003a0


	//   ....[1]....
        /*00e8*/ 	.word	0x00000550


	//   ....[2]....
        /*00ec*/ 	.word	0x000005f0


	//   ....[3]....
        /*00f0*/ 	.word	0x00001810


	//   ....[4]....
        /*00f4*/ 	.word	0x00001ad0


	//   ....[5]....
        /*00f8*/ 	.word	0x00003c20


	//   ....[6]....
        /*00fc*/ 	.word	0x00003e80


	//----- nvinfo : EIATTR_VRC_CTA_INIT_COUNT
	.align		4
.L_42:
        /*0100*/ 	.byte	0x02, 0x4a
        /*0102*/ 	.byte	0x80
	.zero		1


	//----- nvinfo : EIATTR_MBARRIER_INSTR_OFFSETS
	.align		4
        /*0104*/ 	.byte	0x04, 0x39
        /*0106*/ 	.short	(.L_44 - .L_43)


	//   ....[0]....
.L_43:
        /*0108*/ 	.word	0x000002f0
        /*010c*/ 	.word	0x000000ff
        /*0110*/ 	.word	0x00000000
        /*0114*/ 	.short	0x0100
        /*0116*/ 	.byte	0x06
	.zero		1


	//   ....[1]....
        /*0118*/ 	.word	0x00000300
        /*011c*/ 	.word	0x000000ff
        /*0120*/ 	.word	0x00000008
        /*0124*/ 	.short	0x0100
        /*0126*/ 	.byte	0x06
	.zero		1


	//   ....[2]....
        /*0128*/ 	.word	0x00000310
        /*012c*/ 	.word	0x000000ff
        /*0130*/ 	.word	0x00000010
        /*0134*/ 	.short	0x0100
        /*0136*/ 	.byte	0x06
	.zero		1


	//   ....[3]....
        /*0138*/ 	.word	0x00000320
        /*013c*/ 	.word	0x000000ff
        /*0140*/ 	.word	0x00000018
        /*0144*/ 	.short	0x0100
        /*0146*/ 	.byte	0x06
	.zero		1


	//   ....[4]....
        /*0148*/ 	.word	0x00000330
        /*014c*/ 	.word	0x000000ff
        /*0150*/ 	.word	0x00000020
        /*0154*/ 	.short	0x0100
        /*0156*/ 	.byte	0x06
	.zero		1


	//   ....[5]....
        /*0158*/ 	.word	0x00000340
        /*015c*/ 	.word	0x000000ff
        /*0160*/ 	.word	0x00000028
        /*0164*/ 	.short	0x0100
        /*0166*/ 	.byte	0x06
	.zero		1


	//   ....[6]....
        /*0168*/ 	.word	0x000004c0
        /*016c*/ 	.word	0x000000ff
        /*0170*/ 	.word	0x00000030
        /*0174*/ 	.short	0x0100
        /*0176*/ 	.byte	0x07
	.zero		1


	//   ....[7]....
        /*0178*/ 	.word	0x000004d0
        /*017c*/ 	.word	0x000000ff
        /*0180*/ 	.word	0x00000038
        /*0184*/ 	.short	0x0100
        /*0186*/ 	.byte	0x07
	.zero		1


	//   ....[8]....
        /*0188*/ 	.word	0x000004e0
        /*018c*/ 	.word	0x000000ff
        /*0190*/ 	.word	0x00000040
        /*0194*/ 	.short	0x0100
        /*0196*/ 	.byte	0x07
	.zero		1


	//   ....[9]....
        /*0198*/ 	.word	0x000004f0
        /*019c*/ 	.word	0x000000ff
        /*01a0*/ 	.word	0x00000048
        /*01a4*/ 	.short	0x0100
        /*01a6*/ 	.byte	0x07
	.zero		1


	//   ....[10]....
        /*01a8*/ 	.word	0x00000a20
        /*01ac*/ 	.word	0x000000ff
        /*01b0*/ 	.word	0x00000018
        /*01b4*/ 	.short	0x010a
        /*01b6*/ 	.byte	0x06
	.zero		1


	//   ....[11]....
        /*01b8*/ 	.word	0x00000b50
        /*01bc*/ 	.word	0x000000ff
        /*01c0*/ 	.word	0x00000018
        /*01c4*/ 	.short	0x010a
        /*01c6*/ 	.byte	0x09
	.zero		1


	//   ....[12]....
        /*01c8*/ 	.word	0x00000c80
        /*01cc*/ 	.word	0x000000ff
        /*01d0*/ 	.word	0x00000018
        /*01d4*/ 	.short	0x010a
        /*01d6*/ 	.byte	0x1f
	.zero		1


	//   ....[13]....
        /*01d8*/ 	.word	0x00000f40
        /*01dc*/ 	.word	0x000000ff
        /*01e0*/ 	.word	0x00000018
        /*01e4*/ 	.short	0x010a
        /*01e6*/ 	.byte	0x05
	.zero		1


	//   ....[14]....
        /*01e8*/ 	.word	0x000012d0
        /*01ec*/ 	.word	0x000000ff
        /*01f0*/ 	.word	0x00000000
        /*01f4*/ 	.short	0x010a
        /*01f6*/ 	.byte	0x06
	.zero		1


	//   ....[15]....
        /*01f8*/ 	.word	0x000012f0
        /*01fc*/ 	.word	0x000000ff
        /*0200*/ 	.word	0x00000040
        /*0204*/ 	.short	0x010a
        /*0206*/ 	.byte	0x07
	.zero		1


	//   ....[16]....
        /*0208*/ 	.word	0x00001480
        /*020c*/ 	.word	0x000000ff
        /*0210*/ 	.word	0x00000000
        /*0214*/ 	.short	0x010a
        /*0216*/ 	.byte	0x05
	.zero		1


	//   ....[17]....
        /*0218*/ 	.word	0x00001600
        /*021c*/ 	.word	0x000000ff
        /*0220*/ 	.word	0x00000000
        /*0224*/ 	.short	0x010a
        /*0226*/ 	.byte	0x06
	.zero		1


	//   ....[18]....
        /*0228*/ 	.word	0x00001790
        /*022c*/ 	.word	0x00000000
        /*0230*/ 	.word	0x00000040
        /*0234*/ 	.short	0x010a
        /*0236*/ 	.byte	0xff
	.zero		1


	//   ....[19]....
        /*0238*/ 	.word	0x00002070
        /*023c*/ 	.word	0x000000ff
        /*0240*/ 	.word	0x00000030
        /*0244*/ 	.short	0x010a
        /*0246*/ 	.byte	0x16
	.zero		1


	//   ....[20]....
        /*0248*/ 	.word	0x000039a0
        /*024c*/ 	.word	0x000000ff
        /*0250*/ 	.word	0x00000040
        /*0254*/ 	.short	0x0101
        /*0256*/ 	.byte	0x16
	.zero		1


	//   ....[21]....
        /*0258*/ 	.word	0x00003ee0
        /*025c*/ 	.word	0x00000000
        /*0260*/ 	.word	0x00000018
        /*0264*/ 	.short	0x010a
        /*0266*/ 	.byte	0xff
	.zero		1


	//   ....[22]....
        /*0268*/ 	.word	0x00003f60
        /*026c*/ 	.word	0x00000000
        /*0270*/ 	.word	0x00000018
        /*0274*/ 	.short	0x010a
        /*0276*/ 	.byte	0xff
	.zero		1


	//   ....[23]....
        /*0278*/ 	.word	0x00003fe0
        /*027c*/ 	.word	0x00000000
        /*0280*/ 	.word	0x00000040
        /*0284*/ 	.short	0x010a
        /*0286*/ 	.byte	0xff
	.zero		1


	//   ....[24]....
        /*0288*/ 	.word	0x00004060
        /*028c*/ 	.word	0x00000000
        /*0290*/ 	.word	0x00000000
        /*0294*/ 	.short	0x010a
        /*0296*/ 	.byte	0xff
	.zero		1


	//   ....[25]....
        /*0298*/ 	.word	0x000040c0
        /*029c*/ 	.word	0x00000000
        /*02a0*/ 	.word	0x00000040
        /*02a4*/ 	.short	0x010a
        /*02a6*/ 	.byte	0xff
	.zero		1


	//   ....[26]....
        /*02a8*/ 	.word	0x00004130
        /*02ac*/ 	.word	0x00000004
        /*02b0*/ 	.word	0x00000030
        /*02b4*/ 	.short	0x010a
        /*02b6*/ 	.byte	0xff
	.zero		1


	//----- nvinfo : EIATTR_NUM_MBARRIERS
	.align		4
.L_44:
        /*02b8*/ 	.byte	0x03, 0x38
        /*02ba*/ 	.short	0x000a


	//----- nvinfo : EIATTR_EXIT_INSTR_OFFSETS
	.align		4
        /*02bc*/ 	.byte	0x04, 0x1c
        /*02be*/ 	.short	(.L_46 - .L_45)


	//   ....[0]....
.L_45:
        /*02c0*/ 	.word	0x000017d0


	//   ....[1]....
        /*02c4*/ 	.word	0x00003ea0


	//----- nvinfo : EIATTR_REQNTID
	.align		4
.L_46:
        /*02c8*/ 	.byte	0x04, 0x10
        /*02ca*/ 	.short	(.L_48 - .L_47)
.L_47:
        /*02cc*/ 	.word	0x000000c0
        /*02d0*/ 	.word	0x00000001
        /*02d4*/ 	.word	0x00000001


	//----- nvinfo : EIATTR_CRS_STACK_SIZE
	.align		4
.L_48:
        /*02d8*/ 	.byte	0x04, 0x1e
        /*02da*/ 	.short	(.L_50 - .L_49)
.L_49:
        /*02dc*/ 	.word	0x00000000


	//----- nvinfo : EIATTR_CBANK_PARAM_SIZE
	.align		4
.L_50:
        /*02e0*/ 	.byte	0x03, 0x19
        /*02e2*/ 	.short	0x0268


	//----- nvinfo : EIATTR_PARAM_CBANK
	.align		4
        /*02e4*/ 	.byte	0x04, 0x0a
        /*02e6*/ 	.short	(.L_52 - .L_51)
	.align		4
.L_51:
        /*02e8*/ 	.word	index@(.nv.constant0.kernel_cutlass_kernel_cudnngemm_swigludense_gemm_persistent_swigluPersistentDenseGemmKernel_object_at__TiledMMA_ThrLayoutVMNK11110000_PermutationMNK____MMAAtom_ThrID10_ShapeMNK12825616_TV_0)
        /*02ec*/ 	.short	0x0380
        /*02ee*/ 	.short	0x0268


	//----- nvinfo : EIATTR_SW_WAR
	.align		4
.L_52:
        /*02f0*/ 	.byte	0x04, 0x36
        /*02f2*/ 	.short	(.L_54 - .L_53)
.L_53:
        /*02f4*/ 	.word	0x00000008
.L_54:


//--------------------- .nv.compat                --------------------------
	.section	.nv.compat,"",@"SHT_CUDA_COMPAT_INFO"
	.align	4
        /*0000*/ 	.byte	0x02, 0x02, 0x02, 0x00, 0x02, 0x05, 0x05, 0x00, 0x02, 0x03, 0x01, 0x00, 0x02, 0x06, 0x01, 0x00


//--------------------- .nv.callgraph             --------------------------
	.section	.nv.callgraph,"",@"SHT_CUDA_CALLGRAPH"
	.align	4
	.sectionentsize	8
	.align		4
        /*0000*/ 	.word	0x00000000
	.align		4
        /*0004*/ 	.word	0xffffffff
	.align		4
        /*0008*/ 	.word	0x00000000
	.align		4
        /*000c*/ 	.word	0xfffffffe
	.align		4
        /*0010*/ 	.word	0x00000000
	.align		4
        /*0014*/ 	.word	0xfffffffd
	.align		4
        /*0018*/ 	.word	0x00000000
	.align		4
        /*001c*/ 	.word	0xfffffffc


//--------------------- .text.kernel_cutlass_kernel_cudnngemm_swigludense_gemm_persistent_swigluPersistentDenseGemmKernel_object_at__TiledMMA_ThrLayoutVMNK11110000_PermutationMNK____MMAAtom_ThrID10_ShapeMNK12825616_TV_0 --------------------------
	.section	.text.kernel_cutlass_kernel_cudnngemm_swigludense_gemm_persistent_swigluPersistentDenseGemmKernel_object_at__TiledMMA_ThrLayoutVMNK11110000_PermutationMNK____MMAAtom_ThrID10_ShapeMNK12825616_TV_0,"ax",@progbits
	.align	128
        .global         kernel_cutlass_kernel_cudnngemm_swigludense_gemm_persistent_swigluPersistentDenseGemmKernel_object_at__TiledMMA_ThrLayoutVMNK11110000_PermutationMNK____MMAAtom_ThrID10_ShapeMNK12825616_TV_0
        .type           kernel_cutlass_kernel_cudnngemm_swigludense_gemm_persistent_swigluPersistentDenseGemmKernel_object_at__TiledMMA_ThrLayoutVMNK11110000_PermutationMNK____MMAAtom_ThrID10_ShapeMNK12825616_TV_0,@function
        .size           kernel_cutlass_kernel_cudnngemm_swigludense_gemm_persistent_swigluPersistentDenseGemmKernel_object_at__TiledMMA_ThrLayoutVMNK11110000_PermutationMNK____MMAAtom_ThrID10_ShapeMNK12825616_TV_0,(.L_x_57 - kernel_cutlass_kernel_cudnngemm_swigludense_gemm_persistent_swigluPersistentDenseGemmKernel_object_at__TiledMMA_ThrLayoutVMNK11110000_PermutationMNK____MMAAtom_ThrID10_ShapeMNK12825616_TV_0)
        .other          kernel_cutlass_kernel_cudnngemm_swigludense_gemm_persistent_swigluPersistentDenseGemmKernel_object_at__TiledMMA_ThrLayoutVMNK11110000_PermutationMNK____MMAAtom_ThrID10_ShapeMNK12825616_TV_0,@"STO_CUDA_ENTRY STV_DEFAULT"
kernel_cutlass_kernel_cudnngemm_swigludense_gemm_persistent_swigluPersistentDenseGemmKernel_object_at__TiledMMA_ThrLayoutVMNK11110000_PermutationMNK____MMAAtom_ThrID10_ShapeMNK12825616_TV_0:
.text.kernel_cutlass_kernel_cudnngemm_swigludense_gemm_persistent_swigluPersistentDenseGemmKernel_object_at__TiledMMA_ThrLayoutVMNK11110000_PermutationMNK____MMAAtom_ThrID10_ShapeMNK12825616_TV_0:
[----:B------:R-:W1:Y:S01]  /*0000*/  LDC R1, c[0x0][0x37c] ;  /* 0x0000df00ff017b82 */ /* 0x000e620000000800 */
[----:B------:R-:W2:Y:S07]  /*0010*/  S2R R3, SR_TID.X ;  /* 0x0000000000037919 */ /* 0x000eae0000002100 */
[----:B------:R-:W3:Y:S01]  /*0020*/  S2UR UR4, SR_CgaCtaId ;  /* 0x00000000000479c3 */ /* 0x000ee20000008800 */
[----:B------:R-:W4:Y:S01]  /*0030*/  LDCU.U8 UR8, c[0x0][0x382] ;  /* 0x00007040ff0877ac */ /* 0x000f220008000000 */
[----:B------:R-:W5:Y:S01]  /*0040*/  LDCU.U8 UR5, c[0x0][0x381] ;  /* 0x00007020ff0577ac */ /* 0x000f620008000000 */
[----:B------:R-:W2:Y:S01]  /*0050*/  LDCU UR6, c[0x0][0x36c] ;  /* 0x00006d80ff0677ac */ /* 0x000ea20008000800 */
[----:B------:R-:W-:Y:S01]  /*0060*/  UMOV UR22, 0x1 ;  /* 0x0000000100167882 */ /* 0x000fe20000000000 */
[----:B----4-:R-:W-:-:S02]  /*0070*/  ULOP3.LUT UR8, UR8, 0x1, URZ, 0xc0, !UPT ;  /* 0x0000000108087892 */ /* 0x010fc4000f8ec0ff */
[----:B-----5:R-:W-:Y:S02]  /*0080*/  ULOP3.LUT UR5, UR5, 0x1, URZ, 0xc0, !UPT ;  /* 0x0000000105057892 */ /* 0x020fe4000f8ec0ff */
[----:B---3--:R-:W-:Y:S02]  /*0090*/  ULEA.HI UR7, UR4, UR4, URZ, 0x1 ;  /* 0x0000000404077291 */ /* 0x008fe4000f8f08ff */
[----:B--2---:R-:W-:Y:S02]  /*00a0*/  UISETP.EQ.U32.AND UP2, UPT, UR6, 0x1, UPT ;  /* 0x000000010600788c */ /* 0x004fe4000bf42070 */
[----:B------:R-:W-:Y:S01]  /*00b0*/  ULOP3.LUT UR7, UR7, 0xfffffffe, URZ, 0xc0, !UPT ;  /* 0xfffffffe07077892 */ /* 0x000fe2000f8ec0ff */
[----:B------:R-:W-:Y:S01]  /*00c0*/  SHF.R.U32.HI R0, RZ, 0x5, R3 ;  /* 0x00000005ff007819 */ /* 0x000fe20000011603 */
[----:B------:R-:W-:Y:S02]  /*00d0*/  UISETP.NE.U32.AND UP6, UPT, UR8, 0x1, UPT ;  /* 0x000000010800788c */ /* 0x000fe4000bfc5070 */
[----:B------:R-:W-:Y:S01]  /*00e0*/  UIADD3 UR12, UPT, UPT, -UR7, UR4, URZ ;  /* 0x00000004070c7290 */ /* 0x000fe2000fffe1ff */
[----:B------:R-:W-:Y:S01]  /*00f0*/  R2UR UR21, R0 ;  /* 0x00000000001572ca */ /* 0x000fe200000e0000 */
[----:B------:R-:W-:-:S02]  /*0100*/  UISETP.NE.U32.AND UP5, UPT, UR5, 0x1, UPT ;  /* 0x000000010500788c */ /* 0x000fc4000bfa5070 */
[----:B------:R-:W-:-:S10]  /*0110*/  USHF.L.U32 UR22, UR22, UR12, URZ ;  /* 0x0000000c16167299 */ /* 0x000fd400080006ff */
[----:B------:R-:W-:Y:S02]  /*0120*/  UISETP.NE.AND UP4, UPT, UR21, 0x5, UPT ;  /* 0x000000051500788c */ /* 0x000fe4000bf85270 */
[----:B------:R-:W-:-:S07]  /*0130*/  UISETP.NE.AND UP3, UPT, UR21, URZ, UPT ;  /* 0x000000ff1500728c */ /* 0x000fce000bf65270 */
[----:B-1----:R-:W-:Y:S05]  /*0140*/  BRA.U UP4, `(.L_x_0) ;  /* 0x0000000104387547 */ /* 0x002fea000b800000 */
[----:B------:R-:W1:Y:S02]  /*0150*/  LDCU.64 UR6, c[0x0][0x348] ;  /* 0x00006900ff0677ac */ /* 0x000e640008000a00 */
[----:B-1----:R-:W-:Y:S02]  /*0160*/  UIADD3 UR14, UP1, UPT, UR6, 0x40, URZ ;  /* 0x00000040060e7890 */ /* 0x002fe4000ff3e0ff */
[----:B------:R-:W-:Y:S02]  /*0170*/  UIADD3 UR10, UP0, UPT, UR6, 0xc0, URZ ;  /* 0x000000c0060a7890 */ /* 0x000fe4000ff1e0ff */
[----:B------:R-:W-:Y:S02]  /*0180*/  UIADD3.X UR15, UPT, UPT, URZ, UR7, URZ, UP1, !UPT ;  /* 0x00000007ff0f7290 */ /* 0x000fe40008ffe4ff */
[----:B------:R-:W-:Y:S02]  /*0190*/  UIADD3 UR8, UP1, UPT, UR6, 0x140, URZ ;  /* 0x0000014006087890 */ /* 0x000fe4000ff3e0ff */
[----:B------:R-:W-:-:S02]  /*01a0*/  UIADD3.X UR11, UPT, UPT, URZ, UR7, URZ, UP0, !UPT ;  /* 0x00000007ff0b7290 */ /* 0x000fc400087fe4ff */
[----:B------:R-:W-:Y:S02]  /*01b0*/  UIADD3 UR6, UP0, UPT, UR6, 0x1c0, URZ ;  /* 0x000001c006067890 */ /* 0x000fe4000ff1e0ff */
[----:B------:R-:W-:Y:S01]  /*01c0*/  UIADD3.X UR9, UPT, UPT, URZ, UR7, URZ, UP1, !UPT ;  /* 0x00000007ff097290 */ /* 0x000fe20008ffe4ff */
[----:B------:R1:W-:Y:S01]  /*01d0*/  UTMACCTL.PF [UR14] ;  /* 0x000000000e0079b9 */ /* 0x0003e20008040000 */
[----:B------:R-:W-:-:S03]  /*01e0*/  UIADD3.X UR7, UPT, UPT, URZ, UR7, URZ, UP0, !UPT ;  /* 0x00000007ff077290 */ /* 0x000fc600087fe4ff */
[----:B------:R1:W-:Y:S04]  /*01f0*/  UTMACCTL.PF [UR10] ;  /* 0x000000000a0079b9 */ /* 0x0003e80008040000 */
[----:B------:R1:W-:Y:S02]  /*0200*/  UTMACCTL.PF [UR8] ;  /* 0x00000000080079b9 */ /* 0x0003e40008040000 */
[----:B------:R1:W-:Y:S02]  /*0210*/  UTMACCTL.PF [UR6] ;  /* 0x00000000060079b9 */ /* 0x0003e40008040000 */
[----:B-1----:R-:W-:Y:S01]  /*0220*/  NOP ;  /* 0x0000000000007918 */ /* 0x002fe20000000000 */
.L_x_0:
[----:B------:R-:W-:Y:S05]  /*0230*/  BRA.U UP3, `(.L_x_1) ;  /* 0x0000000103487547 */ /* 0x000fea000b800000 */
[----:B------:R-:W-:Y:S01]  /*0240*/  UMOV UR6, 0x400 ;  /* 0x0000040000067882 */ /* 0x000fe20000000000 */
[----:B------:R-:W-:Y:S01]  /*0250*/  UMOV UR8, 0x1 ;  /* 0x0000000100087882 */ /* 0x000fe20000000000 */
[----:B------:R-:W-:Y:S02]  /*0260*/  ULEA UR6, UR4, UR6, 0x18 ;  /* 0x0000000604067291 */ /* 0x000fe4000f8ec0ff */
[----:B------:R-:W-:-:S04]  /*0270*/  UIADD3 UR8, UPT, UPT, -UR8, 0x100000, URZ ;  /* 0x0010000008087890 */ /* 0x000fc8000fffe1ff */
[----:B------:R-:W-:Y:S02]  /*0280*/  USHF.L.U32 UR9, UR8, 0xb, URZ ;  /* 0x0000000b08097899 */ /* 0x000fe400080006ff */
[----:B------:R-:W-:Y:S01]  /*0290*/  USHF.L.U32 UR8, UR8, 0x1, URZ ;  /* 0x0000000108087899 */ /* 0x000fe200080006ff */
[----:B------:R-:W-:Y:S02]  /*02a0*/  UMOV UR5, 0x2 ;  /* 0x0000000200057882 */ /* 0x000fe40000000000 */
[----:B------:R-:W-:-:S04]  /*02b0*/  UIADD3 UR10, UPT, UPT, -UR5, 0x100000, URZ ;  /* 0x00100000050a7890 */ /* 0x000fc8000fffe1ff */
[----:B------:R-:W-:Y:S02]  /*02c0*/  USHF.L.U32 UR11, UR10, 0xb, URZ ;  /* 0x0000000b0a0b7899 */ /* 0x000fe400080006ff */
[----:B------:R-:W-:Y:S01]  /*02d0*/  USHF.L.U32 UR10, UR10, 0x1, URZ ;  /* 0x000000010a0a7899 */ /* 0x000fe200080006ff */
[----:B------:R-:W1:Y:S02]  /*02e0*/  FENCE.VIEW.ASYNC.S ;  /* 0x00000000000073c6 */ /* 0x000e640000000000 */
[----:B-1----:R1:W2:Y:S01]  /*02f0*/  SYNCS.EXCH.64 URZ, [UR6], UR8 ;  /* 0x0000000806ff75b2 */ /* 0x0022a20008000100 */
[----:B------:R1:W3:Y:S01]  /*0300*/  SYNCS.EXCH.64 URZ, [UR6+0x8], UR8 ;  /* 0x0000080806ff75b2 */ /* 0x0002e20008000100 */
[----:B------:R1:W4:Y:S07]  /*0310*/  SYNCS.EXCH.64 URZ, [UR6+0x10], UR8 ;  /* 0x0000100806ff75b2 */ /* 0x00032e0008000100 */
[----:B------:R1:W5:Y:S01]  /*0320*/  SYNCS.EXCH.64 URZ, [UR6+0x18], UR10 ;  /* 0x0000180a06ff75b2 */ /* 0x0003620008000100 */
[----:B------:R1:W1:Y:S01]  /*0330*/  SYNCS.EXCH.64 URZ, [UR6+0x20], UR10 ;  /* 0x0000200a06ff75b2 */ /* 0x0002620008000100 */
[----:B------:R1:W1:Y:S01]  /*0340*/  SYNCS.EXCH.64 URZ, [UR6+0x28], UR10 ;  /* 0x0000280a06ff75b2 */ /* 0x0002620008000100 */
[----:B------:R-:W-:Y:S01]  /*0350*/  NOP ;  /* 0x0000000000007918 */ /* 0x000fe20000000000 */
.L_x_1:
[----:B------:R-:W-:Y:S01]  /*0360*/  NOP ;  /* 0x0000000000007918 */ /* 0x000fe20000000000 */
[----:B------:R-:W-:Y:S05]  /*0370*/  BRA.U !UP2, `(.L_x_2) ;  /* 0x000000010a087547 */ /* 0x000fea000b800000 */
[----:B-12345:R-:W-:Y:S01]  /*0380*/  UCGABAR_ARV ;  /* 0x00000000000079c7 */ /* 0x03efe20008000000 */
[----:B------:R-:W-:Y:S05]  /*0390*/  BRA `(.L_x_3) ;  /* 0x0000000000047947 */ /* 0x000fea0003800000 */
.L_x_2:
[----:B-12345:R-:W-:Y:S01]  /*03a0*/  NOP ;  /* 0x0000000000007918 */ /* 0x03efe20000000000 */
.L_x_3:
[----:B------:R-:W-:Y:S05]  /*03b0*/  BRA.U !UP2, `(.L_x_4) ;  /* 0x000000010a0c7547 */ /* 0x000fea000b800000 */
[----:B------:R-:W-:Y:S01]  /*03c0*/  UCGABAR_WAIT ;  /* 0x0000000000007dc7 */ /* 0x000fe20008000000 */
[----:B------:R-:W-:Y:S01]  /*03d0*/  CCTL.IVALL ;  /* 0x00000000ff00798f */ /* 0x000fe20002000000 */
[----:B------:R-:W-:Y:S05]  /*03e0*/  BRA `(.L_x_5) ;  /* 0x0000000000047947 */ /* 0x000fea0003800000 */
.L_x_4:
[----:B------:R-:W-:Y:S06]  /*03f0*/  BAR.SYNC.DEFER_BLOCKING 0x0 ;  /* 0x0000000000007b1d */ /* 0x000fec0000010000 */
.L_x_5:
[----:B------:R-:W-:Y:S05]  /*0400*/  BRA.U UP3, `(.L_x_6) ;  /* 0x0000000103407547 */ /* 0x000fea000b800000 */
[----:B------:R-:W-:Y:S01]  /*0410*/  UMOV UR7, 0x400 ;  /* 0x0000040000077882 */ /* 0x000fe20000000000 */
[----:B------:R-:W-:Y:S01]  /*0420*/  UMOV UR6, 0x1 ;  /* 0x0000000100067882 */ /* 0x000fe20000000000 */
[----:B------:R-:W-:Y:S01]  /*0430*/  UMOV UR5, 0x4 ;  /* 0x0000000400057882 */ /* 0x000fe20000000000 */
[----:B------:R-:W-:Y:S02]  /*0440*/  ULEA UR7, UR4, UR7, 0x18 ;  /* 0x0000000704077291 */ /* 0x000fe4000f8ec0ff */
[----:B------:R-:W-:-:S04]  /*0450*/  UIADD3 UR8, UPT, UPT, -UR6, 0x100000, URZ ;  /* 0x0010000006087890 */ /* 0x000fc8000fffe1ff */
[----:B------:R-:W-:Y:S02]  /*0460*/  USHF.L.U32 UR9, UR8, 0xb, URZ ;  /* 0x0000000b08097899 */ /* 0x000fe400080006ff */
[----:B------:R-:W-:Y:S02]  /*0470*/  USHF.L.U32 UR8, UR8, 0x1, URZ ;  /* 0x0000000108087899 */ /* 0x000fe400080006ff */
[----:B------:R-:W-:-:S04]  /*0480*/  UIADD3 UR10, UPT, UPT, -UR5, 0x100000, URZ ;  /* 0x00100000050a7890 */ /* 0x000fc8000fffe1ff */
[----:B------:R-:W-:Y:S02]  /*0490*/  USHF.L.U32 UR11, UR10, 0xb, URZ ;  /* 0x0000000b0a0b7899 */ /* 0x000fe400080006ff */
[----:B------:R-:W-:Y:S01]  /*04a0*/  USHF.L.U32 UR10, UR10, 0x1, URZ ;  /* 0x000000010a0a7899 */ /* 0x000fe200080006ff */
[----:B------:R-:W1:Y:S03]  /*04b0*/  FENCE.VIEW.ASYNC.S ;  /* 0x00000000000073c6 */ /* 0x000e660000000000 */
[----:B-1----:R1:W2:Y:S01]  /*04c0*/  SYNCS.EXCH.64 URZ, [UR7+0x30], UR8 ;  /* 0x0000300807ff75b2 */ /* 0x0022a20008000100 */
[----:B------:R1:W3:Y:S07]  /*04d0*/  SYNCS.EXCH.64 URZ, [UR7+0x38], UR8 ;  /* 0x0000380807ff75b2 */ /* 0x0002ee0008000100 */
[----:B------:R1:W4:Y:S01]  /*04e0*/  SYNCS.EXCH.64 URZ, [UR7+0x40], UR10 ;  /* 0x0000400a07ff75b2 */ /* 0x0003220008000100 */
[----:B------:R1:W5:Y:S01]  /*04f0*/  SYNCS.EXCH.64 URZ, [UR7+0x48], UR10 ;  /* 0x0000480a07ff75b2 */ /* 0x0003620008000100 */
[----:B------:R-:W-:Y:S01]  /*0500*/  NOP ;  /* 0x0000000000007918 */ /* 0x000fe20000000000 */
.L_x_6:
[----:B------:R-:W-:Y:S01]  /*0510*/  NOP ;  /* 0x0000000000007918 */ /* 0x000fe20000000000 */
[----:B------:R-:W-:Y:S05]  /*0520*/  BRA.U !UP2, `(.L_x_7) ;  /* 0x000000010a087547 */ /* 0x000fea000b800000 */
[----:B--2345:R-:W-:Y:S01]  /*0530*/  UCGABAR_ARV ;  /* 0x00000000000079c7 */ /* 0x03cfe20008000000 */
[----:B------:R-:W-:Y:S05]  /*0540*/  BRA `(.L_x_8) ;  /* 0x0000000000047947 */ /* 0x000fea0003800000 */
.L_x_7:
[----:B--2345:R-:W-:Y:S01]  /*0550*/  NOP ;  /* 0x0000000000007918 */ /* 0x03cfe20000000000 */
.L_x_8:
[----:B------:R-:W-:Y:S05]  /*0560*/  BRA.U !UP2, `(.L_x_9) ;  /* 0x000000010a0c7547 */ /* 0x000fea000b800000 */
[----:B------:R-:W-:Y:S01]  /*0570*/  UCGABAR_WAIT ;  /* 0x0000000000007dc7 */ /* 0x000fe20008000000 */
[----:B------:R-:W-:Y:S01]  /*0580*/  CCTL.IVALL ;  /* 0x00000000ff00798f */ /* 0x000fe20002000000 */
[----:B------:R-:W-:Y:S05]  /*0590*/  BRA `(.L_x_10) ;  /* 0x0000000000047947 */ /* 0x000fea0003800000 */
.L_x_9:
[----:B------:R-:W-:Y:S06]  /*05a0*/  BAR.SYNC.DEFER_BLOCKING 0x0 ;  /* 0x0000000000007b1d */ /* 0x000fec0000010000 */
.L_x_10:
[----:B------:R-:W-:Y:S01]  /*05b0*/  NOP ;  /* 0x0000000000007918 */ /* 0x000fe20000000000 */
[----:B------:R-:W-:Y:S05]  /*05c0*/  BRA.U !UP2, `(.L_x_11) ;  /* 0x000000010a087547 */ /* 0x000fea000b800000 */
[----:B------:R-:W-:Y:S01]  /*05d0*/  UCGABAR_ARV ;  /* 0x00000000000079c7 */ /* 0x000fe20008000000 */
[----:B------:R-:W-:Y:S05]  /*05e0*/  BRA `(.L_x_12) ;  /* 0x0000000000047947 */ /* 0x000fea0003800000 */
.L_x_11:
[----:B------:R-:W-:Y:S01]  /*05f0*/  NOP ;  /* 0x0000000000007918 */ /* 0x000fe20000000000 */
.L_x_12:
[----:B------:R-:W-:Y:S05]  /*0600*/  BRA.U !UP2, `(.L_x_13) ;  /* 0x000000010a0c7547 */ /* 0x000fea000b800000 */
[----:B------:R-:W-:Y:S01]  /*0610*/  UCGABAR_WAIT ;  /* 0x0000000000007dc7 */ /* 0x000fe20008000000 */
[----:B------:R-:W-:Y:S01]  /*0620*/  CCTL.IVALL ;  /* 0x00000000ff00798f */ /* 0x000fe20002000000 */
[----:B------:R-:W-:Y:S05]  /*0630*/  BRA `(.L_x_14) ;  /* 0x0000000000047947 */ /* 0x000fea0003800000 */
.L_x_13:
[----:B------:R-:W-:Y:S06]  /*0640*/  BAR.SYNC.DEFER_BLOCKING 0x0 ;  /* 0x0000000000007b1d */ /* 0x000fec0000010000 */
.L_x_14:
[----:B------:R-:W2:Y:S01]  /*0650*/  LDCU.U8 UR20, c[0x0][0x5c8] ;  /* 0x0000b900ff1477ac */ /* 0x000ea20008000000 */
[----:B------:R-:W3:Y:S01]  /*0660*/  LDCU.U8 UR19, c[0x0][0x5c9] ;  /* 0x0000b920ff1377ac */ /* 0x000ee20008000000 */
[----:B------:R-:W4:Y:S01]  /*0670*/  LDCU.U8 UR18, c[0x0][0x5d4] ;  /* 0x0000ba80ff1277ac */ /* 0x000f220008000000 */
[----:B------:R-:W5:Y:S01]  /*0680*/  LDCU.U8 UR17, c[0x0][0x5d5] ;  /* 0x0000baa0ff1177ac */ /* 0x000f620008000000 */
[----:B------:R-:W1:Y:S01]  /*0690*/  LDCU.U8 UR16, c[0x0][0x5e0] ;  /* 0x0000bc00ff1077ac */ /* 0x000e620008000000 */
[----:B------:R-:W1:Y:S01]  /*06a0*/  LDCU.U8 UR15, c[0x0][0x5e1] ;  /* 0x0000bc20ff0f77ac */ /* 0x000e620008000000 */
[----:B------:R-:W-:Y:S05]  /*06b0*/  BRA.U UP4, `(.L_x_15) ;  /* 0x0000000904347547 */ /* 0x000fea000b800000 */
[----:B------:R-:W5:Y:S01]  /*06c0*/  S2UR UR26, SR_CTAID.Z ;  /* 0x00000000001a79c3 */ /* 0x000f620000002700 */
[----:B------:R-:W-:Y:S01]  /*06d0*/  UMOV UR25, 0x1 ;  /* 0x0000000100197882 */ /* 0x000fe20000000000 */
[----:B------:R-:W-:Y:S01]  /*06e0*/  UMOV UR24, URZ ;  /* 0x000000ff00187c82 */ /* 0x000fe20008000000 */
[----:B-----5:R-:W-:-:S09]  /*06f0*/  UISETP.GT.U32.AND UP0, UPT, UR26, 0xff, UPT ;  /* 0x000000ff1a00788c */ /* 0x020fd2000bf04070 */
[----:B------:R-:W-:Y:S05]  /*0700*/  BRA.U UP0, `(.L_x_16) ;  /* 0x0000000500d47547 */ /* 0x000fea000b800000 */
[----:B------:R-:W5:Y:S01]  /*0710*/  LDCU.64 UR4, c[0x0][0x5c0] ;  /* 0x0000b800ff0477ac */ /* 0x000f620008000a00 */
[----:B-1----:R-:W1:Y:S01]  /*0720*/  S2UR UR8, SR_CTAID.Y ;  /* 0x00000000000879c3 */ /* 0x002e620000002600 */
[----:B------:R-:W4:Y:S01]  /*0730*/  LDCU UR9, c[0x0][0x374] ;  /* 0x00006e80ff0977ac */ /* 0x000f220008000800 */
[----:B------:R-:W4:Y:S06]  /*0740*/  LDCU UR10, c[0x0][0x370] ;  /* 0x00006e00ff0a77ac */ /* 0x000f2c0008000800 */
[----:B------:R-:W3:Y:S01]  /*0750*/  S2UR UR13, SR_CgaCtaId ;  /* 0x00000000000d79c3 */ /* 0x000ee20000008800 */
[----:B------:R-:W2:Y:S01]  /*0760*/  LDCU.64 UR28, c[0x0][0x348] ;  /* 0x00006900ff1c77ac */ /* 0x000ea20008000a00 */
[----:B-----5:R-:W-:-:S04]  /*0770*/  UIMAD.WIDE.U32 UR6, UR26, UR5, URZ ;  /* 0x000000051a0672a5 */ /* 0x020fc8000f8e00ff */
[----:B------:R-:W-:Y:S02]  /*0780*/  UIADD3 UR5, UPT, UPT, UR26, -UR7, URZ ;  /* 0x800000071a057290 */ /* 0x000fe4000fffe0ff */
[----:B-1----:R-:W-:Y:S02]  /*0790*/  USHF.L.U32 UR8, UR8, 0x8, URZ ;  /* 0x0000000808087899 */ /* 0x002fe400080006ff */
[----:B--2---:R-:W-:-:S03]  /*07a0*/  USHF.R.U32.HI UR5, URZ, UR20, UR5 ;  /* 0x00000014ff057299 */ /* 0x004fc60008011605 */
[----:B------:R-:W1:Y:S01]  /*07b0*/  LDCU UR6, c[0x0][0x5d0] ;  /* 0x0000ba00ff0677ac */ /* 0x000e620008000800 */
[----:B------:R-:W-:Y:S02]  /*07c0*/  UIADD3 UR5, UPT, UPT, UR7, UR5, URZ ;  /* 0x0000000507057290 */ /* 0x000fe4000fffe0ff */
[----:B----4-:R-:W-:Y:S02]  /*07d0*/  UIMAD UR10, UR9, UR10, URZ ;  /* 0x0000000a090a72a4 */ /* 0x010fe4000f8e02ff */
[----:B---3--:R-:W-:Y:S01]  /*07e0*/  USHF.R.U32.HI UR11, URZ, UR19, UR5 ;  /* 0x00000013ff0b7299 */ /* 0x008fe20008011605 */
[----:B------:R-:W-:-:S03]  /*07f0*/  UMOV UR9, 0x400 ;  /* 0x0000040000097882 */ /* 0x000fc60000000000 */
[----:B------:R-:W-:Y:S02]  /*0800*/  UIADD3 UR11, UPT, UPT, -UR11, URZ, URZ ;  /* 0x000000ff0b0b7290 */ /* 0x000fe4000fffe1ff */
[----:B------:R-:W-:Y:S02]  /*0810*/  ULEA UR13, UR13, UR9, 0x18 ;  /* 0x000000090d0d7291 */ /* 0x000fe4000f8ec0ff */
[----:B------:R-:W-:Y:S01]  /*0820*/  UIMAD UR11, UR11, UR4, UR26 ;  /* 0x000000040b0b72a4 */ /* 0x000fe2000f8e021a */
[----:B------:R-:W2:Y:S03]  /*0830*/  LDCU.64 UR4, c[0x0][0x5d8] ;  /* 0x0000bb00ff0477ac */ /* 0x000ea60008000a00 */
[----:B-1----:R-:W-:-:S04]  /*0840*/  UIMAD.WIDE.U32 UR6, UR11, UR6, URZ ;  /* 0x000000060b0672a5 */ /* 0x002fc8000f8e00ff */
[----:B------:R-:W-:-:S04]  /*0850*/  UIADD3 UR6, UPT, UPT, UR11, -UR7, URZ ;  /* 0x800000070b067290 */ /* 0x000fc8000fffe0ff */
[----:B------:R-:W-:-:S04]  /*0860*/  USHF.R.U32.HI UR6, URZ, UR18, UR6 ;  /* 0x00000012ff067299 */ /* 0x000fc80008011606 */
[----:B------:R-:W-:Y:S01]  /*0870*/  UIADD3 UR6, UPT, UPT, UR7, UR6, URZ ;  /* 0x0000000607067290 */ /* 0x000fe2000fffe0ff */
[----:B------:R-:W1:Y:S03]  /*0880*/  LDCU UR7, c[0x0][0x378] ;  /* 0x00006f00ff0777ac */ /* 0x000e660008000800 */
[----:B------:R-:W-:-:S04]  /*0890*/  USHF.R.U32.HI UR6, URZ, UR17, UR6 ;  /* 0x00000011ff067299 */ /* 0x000fc80008011606 */
[----:B--2---:R-:W-:-:S07]  /*08a0*/  UIMAD.WIDE.U32 UR24, UR6, UR5, URZ ;  /* 0x00000005061872a5 */ /* 0x004fce000f8e00ff */
[----:B------:R-:W-:Y:S01]  /*08b0*/  UMOV UR23, UR25 ;  /* 0x0000001900177c82 */ /* 0x000fe20008000000 */
[----:B------:R-:W-:Y:S01]  /*08c0*/  UMOV UR24, URZ ;  /* 0x000000ff00187c82 */ /* 0x000fe20008000000 */
[----:B------:R-:W-:Y:S02]  /*08d0*/  UIADD3 UR5, UPT, UPT, UR6, -UR23, URZ ;  /* 0x8000001706057290 */ /* 0x000fe4000fffe0ff */
[----:B-1----:R-:W-:Y:S02]  /*08e0*/  UIMAD UR7, UR10, UR7, URZ ;  /* 0x000000070a0772a4 */ /* 0x002fe4000f8e02ff */
[----:B------:R-:W-:Y:S01]  /*08f0*/  USHF.R.U32.HI UR5, URZ, UR16, UR5 ;  /* 0x00000010ff057299 */ /* 0x000fe20008011605 */
[----:B------:R-:W-:-:S03]  /*0900*/  UMOV UR25, 0x1 ;  /* 0x0000000100197882 */ /* 0x000fc60000000000 */
[----:B------:R-:W-:Y:S02]  /*0910*/  UIADD3 UR5, UPT, UPT, UR23, UR5, URZ ;  /* 0x0000000517057290 */ /* 0x000fe4000fffe0ff */
[----:B------:R-:W-:Y:S02]  /*0920*/  ULOP3.LUT UR23, UR8, 0x100, URZ, 0xc0, !UPT ;  /* 0x0000010008177892 */ /* 0x000fe4000f8ec0ff */
[----:B------:R-:W-:-:S04]  /*0930*/  USHF.R.U32.HI UR14, URZ, UR15, UR5 ;  /* 0x0000000fff0e7299 */ /* 0x000fc80008011605 */
[----:B------:R-:W-:-:S03]  /*0940*/  UIADD3 UR14, UPT, UPT, -UR14, URZ, URZ ;  /* 0x000000ff0e0e7290 */ /* 0x000fc6000fffe1ff */
[----:B------:R-:W1:Y:S01]  /*0950*/  LDCU UR5, c[0x0][0x5cc] ;  /* 0x0000b980ff0577ac */ /* 0x000e620008000800 */
[----:B------:R-:W-:Y:S02]  /*0960*/  UIMAD UR4, UR14, UR4, UR6 ;  /* 0x000000040e0472a4 */ /* 0x000fe4000f8e0206 */
[----:B------:R-:W-:Y:S02]  /*0970*/  ULEA.HI UR14, UR7, UR7, URZ, 0x1 ;  /* 0x00000007070e7291 */ /* 0x000fe4000f8f08ff */
[----:B------:R-:W-:Y:S02]  /*0980*/  UIADD3 UR6, UPT, UPT, -UR6, URZ, URZ ;  /* 0x000000ff06067290 */ /* 0x000fe4000fffe1ff */
[----:B------:R-:W-:Y:S02]  /*0990*/  USHF.R.S32.HI UR14, URZ, 0x1, UR14 ;  /* 0x00000001ff0e7899 */ /* 0x000fe4000801140e */
[----:B-1----:R-:W-:-:S12]  /*09a0*/  UIMAD UR11, UR6, UR5, UR11 ;  /* 0x00000005060b72a4 */ /* 0x002fd8000f8e020b */
.L_x_20:
[----:B------:R-:W-:Y:S01]  /*09b0*/  USHF.L.U32 UR5, UR25, 0x1f, URZ ;  /* 0x0000001f19057899 */ /* 0x000fe200080006ff */
[----:B------:R-:W-:Y:S01]  /*09c0*/  HFMA2 R2, -RZ, RZ, 0, -2 ;  /* 0x0000c000ff027431 */ /* 0x000fe200000001ff */
[----:B------:R-:W-:Y:S02]  /*09d0*/  ULEA UR6, UR24, UR13, 0x3 ;  /* 0x0000000d18067291 */ /* 0x000fe4000f8e18ff */
[----:B------:R-:W-:Y:S02]  /*09e0*/  ULEA UR11, UR11, UR12, 0x1 ;  /* 0x0000000c0b0b7291 */ /* 0x000fe4000f8e08ff */
[----:B------:R-:W-:Y:S01]  /*09f0*/  MOV R0, UR5 ;  /* 0x0000000500007c02 */ /* 0x000fe20008000f00 */
[----:B------:R-:W-:Y:S02]  /*0a00*/  UIADD3 UR36, UP1, UPT, UR28, 0x40, URZ ;  /* 0x000000401c247890 */ /* 0x000fe4000ff3e0ff */
[----:B------:R-:W-:Y:S02]  /*0a10*/  UIADD3 UR34, UP0, UPT, UR28, 0xc0, URZ ;  /* 0x000000c01c227890 */ /* 0x000fe4000ff1e0ff */
[----:B----4-:R1:W2:Y:S01]  /*0a20*/  SYNCS.PHASECHK.TRANS64.TRYWAIT P2, [UR6+0x18], R0 ;  /* 0x00001800ff0075a7 */ /* 0x0102a20008041106 */
[----:B------:R-:W-:-:S02]  /*0a30*/  ULEA UR7, UR4, UR23, 0x9 ;  /* 0x0000001704077291 */ /* 0x000fc4000f8e48ff */
[----:B------:R-:W-:Y:S02]  /*0a40*/  UIADD3.X UR37, UPT, UPT, URZ, UR29, URZ, UP1, !UPT ;  /* 0x0000001dff257290 */ /* 0x000fe40008ffe4ff */
[----:B------:R-:W-:Y:S02]  /*0a50*/  UIADD3.X UR35, UPT, UPT, URZ, UR29, URZ, UP0, !UPT ;  /* 0x0000001dff237290 */ /* 0x000fe400087fe4ff */
[----:B------:R-:W-:Y:S01]  /*0a60*/  USHF.L.U32 UR11, UR11, 0x6, URZ ;  /* 0x000000060b0b7899 */ /* 0x000fe200080006ff */
[----:B------:R-:W-:-:S11]  /*0a70*/  UMOV UR32, URZ ;  /* 0x000000ff00207c82 */ /* 0x000fd60008000000 */
.L_x_19:
[----:B---3--:R-:W-:Y:S02]  /*0a80*/  UIADD3 UR6, UPT, UPT, UR24, 0x1, URZ ;  /* 0x0000000118067890 */ /* 0x008fe4000fffe0ff */
[----:B------:R-:W-:Y:S02]  /*0a90*/  ULEA UR8, UR24, UR12, 0x1 ;  /* 0x0000000c18087291 */ /* 0x000fe4000f8e08ff */
[----:B------:R-:W-:Y:S02]  /*0aa0*/  ULEA UR4, UR24, UR13, 0xf ;  /* 0x0000000d18047291 */ /* 0x000fe4000f8e78ff */
[----:B------:R-:W-:Y:S02]  /*0ab0*/  UISETP.NE.AND UP1, UPT, UR6, 0x3, UPT ;  /* 0x000000030600788c */ /* 0x000fe4000bf25270 */
[----:B------:R-:W-:Y:S02]  /*0ac0*/  USHF.L.U32 UR10, UR32, 0x6, URZ ;  /* 0x00000006200a7899 */ /* 0x000fe400080006ff */
[----:B------:R-:W-:-:S02]  /*0ad0*/  ULEA UR8, UR8, UR13, 0xd ;  /* 0x0000000d08087291 */ /* 0x000fc4000f8e68ff */
[----:B------:R-:W-:Y:S02]  /*0ae0*/  UIADD3 UR4, UPT, UPT, UR4, 0x18400, URZ ;  /* 0x0001840004047890 */ /* 0x000fe4000fffe0ff */
[----:B------:R-:W-:Y:S02]  /*0af0*/  USEL UR5, URZ, 0x1, UP1 ;  /* 0x00000001ff057887 */ /* 0x000fe40008800000 */
[----:B------:R-:W-:Y:S02]  /*0b00*/  UISETP.GT.U32.AND UP0, UPT, UR32, 0x3e, UPT ;  /* 0x0000003e2000788c */ /* 0x000fe4000bf04070 */
[----:B------:R-:W-:Y:S01]  /*0b10*/  ULEA UR9, UR24, UR13, 0x3 ;  /* 0x0000000d18097291 */ /* 0x000fe2000f8e18ff */
[----:B--2-4-:R-:W-:Y:S11]  /*0b20*/  @P2 BRA `(.L_x_17) ;  /* 0x0000000000102947 */ /* 0x014ff60003800000 */
[----:B------:R-:W-:-:S06]  /*0b30*/  USHF.L.U32 UR24, UR25, 0x1f, URZ ;  /* 0x0000001f19187899 */ /* 0x000fcc00080006ff */
[----:B-1----:R-:W-:-:S04]  /*0b40*/  MOV R0, UR24 ;  /* 0x0000001800007c02 */ /* 0x002fc80008000f00 */
[----:B------:R-:W1:Y:S02]  /*0b50*/  SYNCS.PHASECHK.TRANS64.TRYWAIT P0, [UR9+0x18], R0 ;  /* 0x00001800ff0075a7 */ /* 0x000e640008001109 */
[----:B-1----:R-:W-:Y:S05]  /*0b60*/  @!P0 BRA `(.L_x_18) ;  /* 0x0000003000d08947 */ /* 0x002fea0003800000 */
.L_x_17:
[----:B------:R-:W-:Y:S02]  /*0b70*/  ELECT P1, URZ, PT ;  /* 0x0000000000ff782f */ /* 0x000fe40003820000 */
[----:B------:R-:W-:Y:S01]  /*0b80*/  PLOP3.LUT P0, PT, PT, PT, UP0, 0x80, 0x8 ;  /* 0x000000000008781c */ /* 0x000fe20003f0f008 */
[----:B------:R-:W-:Y:S01]  /*0b90*/  ULOP3.LUT UR25, UR25, UR5, URZ, 0x3c, !UPT ;  /* 0x0000000519197292 */ /* 0x000fe2000f8e3cff */
[----:B------:R-:W-:Y:S01]  /*0ba0*/  PLOP3.LUT P2, PT, PT, PT, PT, 0x80, 0x8 ;  /* 0x000000000008781c */ /* 0x000fe20003f4f070 */
[----:B------:R-:W-:Y:S02]  /*0bb0*/  USEL UR24, UR6, URZ, UP1 ;  /* 0x000000ff06187287 */ /* 0x000fe40008800000 */
[----:B------:R-:W-:Y:S02]  /*0bc0*/  UIADD3 UR8, UPT, UPT, UR8, 0xc400, URZ ;  /* 0x0000c40008087890 */ /* 0x000fe4000fffe0ff */
[----:B------:R-:W-:Y:S02]  /*0bd0*/  @!UP0 USHF.L.U32 UR30, UR25, 0x1f, URZ ;  /* 0x0000001f191e8899 */ /* 0x000fe400080006ff */
[----:B------:R-:W-:Y:S01]  /*0be0*/  @!UP0 ULEA UR31, UR24, UR13, 0x3 ;  /* 0x0000000d181f8291 */ /* 0x000fe2000f8e18ff */
[----:B------:R-:W-:Y:S01]  /*0bf0*/  UMOV UR27, 0x30000 ;  /* 0x00030000001b7882 */ /* 0x000fe20000000000 */
[----:B------:R-:W-:-:S02]  /*0c00*/  UMOV UR5, UR9 ;  /* 0x0000000900057c82 */ /* 0x000fc40008000000 */
[----:B-1----:R-:W-:Y:S01]  /*0c10*/  IMAD.U32 R0, RZ, RZ, UR30 ;  /* 0x0000001eff007e24 */ /* 0x002fe2000f8e00ff */
[----:B------:R-:W-:Y:S01]  /*0c20*/  UMOV UR6, UR10 ;  /* 0x0000000a00067c82 */ /* 0x000fe20008000000 */
[----:B------:R3:W-:Y:S01]  /*0c30*/  @P1 SYNCS.ARRIVE.TRANS64 RZ, [UR9], R2 ;  /* 0x00000002ffff19a7 */ /* 0x0007e20008000009 */
[----:B------:R3:W-:Y:S01]  /*0c40*/  UTMALDG.2D.MULTICAST [UR8], [UR36], UR27, desc[URZ] ;  /* 0x0000ff08240073b4 */ /* 0x0007e2000800981b */
[----:B------:R-:W-:-:S04]  /*0c50*/  UIADD3 UR32, UPT, UPT, UR32, 0x1, URZ ;  /* 0x0000000120207890 */ /* 0x000fc8000fffe0ff */
[----:B------:R-:W-:Y:S01]  /*0c60*/  UISETP.NE.AND UP0, UPT, UR32, 0x40, UPT ;  /* 0x000000402000788c */ /* 0x000fe2000bf05270 */
[----:B------:R3:W-:Y:S01]  /*0c70*/  UTMALDG.2D [UR4], [UR34], desc[URZ] ;  /* 0x0000ff04220075b4 */ /* 0x0007e20008009000 */
[----:B------:R3:W4:Y:S07]  /*0c80*/  @!P0 SYNCS.PHASECHK.TRANS64.TRYWAIT P2, [UR31+0x18], R0 ;  /* 0x00001800ff0085a7 */ /* 0x00072e000804111f */
[----:B------:R-:W-:Y:S05]  /*0c90*/  BRA.U UP0, `(.L_x_19) ;  /* 0xfffffffd00787547 */ /* 0x000fea000b83ffff */
[----:B---3--:R-:W1:Y:S01]  /*0ca0*/  LDCU.64 UR4, c[0x0][0x5c0] ;  /* 0x0000b800ff0477ac */ /* 0x008e620008000a00 */
[----:B------:R-:W-:-:S04]  /*0cb0*/  UIADD3 UR26, UPT, UPT, UR14, UR26, URZ ;  /* 0x0000001a0e1a7290 */ /* 0x000fc8000fffe0ff */
[----:B------:R-:W-:Y:S02]  /*0cc0*/  UISETP.GE.AND UP0, UPT, UR26, 0x100, UPT ;  /* 0x000001001a00788c */ /* 0x000fe4000bf06270 */
[----:B-1----:R-:W-:Y:S01]  /*0cd0*/  UIMAD.WIDE.U32 UR6, UR26, UR5, URZ ;  /* 0x000000051a0672a5 */ /* 0x002fe2000f8e00ff */
[----:B------:R-:W1:Y:S03]  /*0ce0*/  LDCU UR5, c[0x0][0x5d0] ;  /* 0x0000ba00ff0577ac */ /* 0x000e660008000800 */
[----:B------:R-:W-:-:S04]  /*0cf0*/  UIADD3 UR6, UPT, UPT, UR26, -UR7, URZ ;  /* 0x800000071a067290 */ /* 0x000fc8000fffe0ff */
[----:B------:R-:W-:-:S04]  /*0d00*/  USHF.R.U32.HI UR6, URZ, UR20, UR6 ;  /* 0x00000014ff067299 */ /* 0x000fc80008011606 */
[----:B------:R-:W-:-:S04]  /*0d10*/  UIADD3 UR7, UPT, UPT, UR7, UR6, URZ ;  /* 0x0000000607077290 */ /* 0x000fc8000fffe0ff */
[----:B------:R-:W-:-:S04]  /*0d20*/  USHF.R.U32.HI UR7, URZ, UR19, UR7 ;  /* 0x00000013ff077299 */ /* 0x000fc80008011607 */
[----:B------:R-:W-:-:S04]  /*0d30*/  UIADD3 UR7, UPT, UPT, -UR7, URZ, URZ ;  /* 0x000000ff07077290 */ /* 0x000fc8000fffe1ff */
[----:B------:R-:W-:-:S04]  /*0d40*/  UIMAD UR7, UR4, UR7, UR26 ;  /* 0x00000007040772a4 */ /* 0x000fc8000f8e021a */
[----:B-1----:R-:W-:Y:S01]  /*0d50*/  UIMAD.WIDE.U32 UR8, UR7, UR5, URZ ;  /* 0x00000005070872a5 */ /* 0x002fe2000f8e00ff */
[----:B------:R-:W1:Y:S03]  /*0d60*/  LDCU.64 UR4, c[0x0][0x5d8] ;  /* 0x0000bb00ff0477ac */ /* 0x000e660008000a00 */
[----:B------:R-:W-:-:S04]  /*0d70*/  UIADD3 UR6, UPT, UPT, UR7, -UR9, URZ ;  /* 0x8000000907067290 */ /* 0x000fc8000fffe0ff */
[----:B------:R-:W-:-:S04]  /*0d80*/  USHF.R.U32.HI UR6, URZ, UR18, UR6 ;  /* 0x00000012ff067299 */ /* 0x000fc80008011606 */
[----:B------:R-:W-:-:S04]  /*0d90*/  UIADD3 UR6, UPT, UPT, UR9, UR6, URZ ;  /* 0x0000000609067290 */ /* 0x000fc8000fffe0ff */
[----:B------:R-:W-:-:S04]  /*0da0*/  USHF.R.U32.HI UR6, URZ, UR17, UR6 ;  /* 0x00000011ff067299 */ /* 0x000fc80008011606 */
[----:B-1----:R-:W-:Y:S01]  /*0db0*/  UIMAD.WIDE.U32 UR8, UR6, UR5, URZ ;  /* 0x00000005060872a5 */ /* 0x002fe2000f8e00ff */
[----:B------:R-:W1:Y:S03]  /*0dc0*/  LDCU UR5, c[0x0][0x5cc] ;  /* 0x0000b980ff0577ac */ /* 0x000e660008000800 */
[----:B------:R-:W-:-:S04]  /*0dd0*/  UIADD3 UR8, UPT, UPT, UR6, -UR9, URZ ;  /* 0x8000000906087290 */ /* 0x000fc8000fffe0ff */
[----:B------:R-:W-:-:S04]  /*0de0*/  USHF.R.U32.HI UR8, URZ, UR16, UR8 ;  /* 0x00000010ff087299 */ /* 0x000fc80008011608 */
[----:B------:R-:W-:Y:S02]  /*0df0*/  UIADD3 UR8, UPT, UPT, UR9, UR8, URZ ;  /* 0x0000000809087290 */ /* 0x000fe4000fffe0ff */
[----:B------:R-:W-:Y:S02]  /*0e00*/  UIADD3 UR9, UPT, UPT, -UR6, URZ, URZ ;  /* 0x000000ff06097290 */ /* 0x000fe4000fffe1ff */
[----:B------:R-:W-:Y:S02]  /*0e10*/  USHF.R.U32.HI UR8, URZ, UR15, UR8 ;  /* 0x0000000fff087299 */ /* 0x000fe40008011608 */
[----:B-1----:R-:W-:Y:S02]  /*0e20*/  UIMAD UR11, UR5, UR9, UR7 ;  /* 0x00000009050b72a4 */ /* 0x002fe4000f8e0207 */
[----:B------:R-:W-:-:S04]  /*0e30*/  UIADD3 UR8, UPT, UPT, -UR8, URZ, URZ ;  /* 0x000000ff08087290 */ /* 0x000fc8000fffe1ff */
[----:B------:R-:W-:Y:S01]  /*0e40*/  UIMAD UR4, UR4, UR8, UR6 ;  /* 0x00000008040472a4 */ /* 0x000fe2000f8e0206 */
[----:B------:R-:W-:Y:S11]  /*0e50*/  BRA.U !UP0, `(.L_x_20) ;  /* 0xfffffff908d47547 */ /* 0x000ff6000b83ffff */
.L_x_16:
[----:B------:R-:W5:Y:S01]  /*0e60*/  S2UR UR4, SR_CgaCtaId ;  /* 0x00000000000479c3 */ /* 0x000f620000008800 */
[----:B------:R-:W-:Y:S02]  /*0e70*/  UISETP.NE.AND UP0, UPT, UR24, 0x2, UPT ;  /* 0x000000021800788c */ /* 0x000fe4000bf05270 */
[----:B------:R-:W-:Y:S01]  /*0e80*/  UIADD3 UR5, UPT, UPT, UR24, 0x2, URZ ;  /* 0x0000000218057890 */ /* 0x000fe2000fffe0ff */
[----:B------:R-:W-:-:S03]  /*0e90*/  UMOV UR6, 0x400 ;  /* 0x0000040000067882 */ /* 0x000fc60000000000 */
[----:B------:R-:W-:-:S04]  /*0ea0*/  USEL UR5, UR5, 0x1, UP0 ;  /* 0x0000000105057887 */ /* 0x000fc80008000000 */
[----:B------:R-:W-:-:S04]  /*0eb0*/  UISETP.NE.AND UP0, UPT, UR5, 0x3, UPT ;  /* 0x000000030500788c */ /* 0x000fc8000bf05270 */
[----:B------:R-:W-:Y:S02]  /*0ec0*/  UISETP.EQ.XOR UP1, UPT, UR24, 0x2, !UP0 ;  /* 0x000000021800788c */ /* 0x000fe4000c722a70 */
[----:B------:R-:W-:Y:S02]  /*0ed0*/  USEL UR5, UR5, URZ, UP0 ;  /* 0x000000ff05057287 */ /* 0x000fe40008000000 */
[----:B-1----:R-:W-:-:S04]  /*0ee0*/  USEL UR7, URZ, 0x1, !UP1 ;  /* 0x00000001ff077887 */ /* 0x002fc8000c800000 */
[----:B------:R-:W-:Y:S02]  /*0ef0*/  ULOP3.LUT UR7, UR25, UR7, URZ, 0x3c, !UPT ;  /* 0x0000000719077292 */ /* 0x000fe4000f8e3cff */
[----:B-----5:R-:W-:Y:S02]  /*0f00*/  ULEA UR6, UR4, UR6, 0x18 ;  /* 0x0000000604067291 */ /* 0x020fe4000f8ec0ff */
[----:B------:R-:W-:Y:S02]  /*0f10*/  USHF.L.U32 UR7, UR7, 0x1f, URZ ;  /* 0x0000001f07077899 */ /* 0x000fe400080006ff */
[----:B------:R-:W-:-:S04]  /*0f20*/  ULEA UR5, UR5, UR6, 0x3 ;  /* 0x0000000605057291 */ /* 0x000fc8000f8e18ff */
[----:B------:R-:W-:-:S05]  /*0f30*/  MOV R0, UR7 ;  /* 0x0000000700007c02 */ /* 0x000fca0008000f00 */
[----:B------:R-:W1:Y:S02]  /*0f40*/  SYNCS.PHASECHK.TRANS64.TRYWAIT P0, [UR5+0x18], R0 ;  /* 0x00001800ff0075a7 */ /* 0x000e640008001105 */
[----:B-1----:R-:W-:Y:S05]  /*0f50*/  @!P0 BRA `(.L_x_21) ;  /* 0x0000002c00f48947 */ /* 0x002fea0003800000 */
.L_x_47:
[----:B------:R-:W-:-:S13]  /*0f60*/  ELECT P0, URZ, PT ;  /* 0x0000000000ff782f */ /* 0x000fda0003800000 */
[----:B-1----:R-:W-:-:S04]  /*0f70*/  @P0 MOV R0, 0xc000 ;  /* 0x0000c00000000802 */ /* 0x002fc80000000f00 */
[----:B------:R1:W-:Y:S03]  /*0f80*/  @P0 SYNCS.ARRIVE.TRANS64 RZ, [UR5], R0 ;  /* 0x00000000ffff09a7 */ /* 0x0003e60008000005 */
.L_x_15:
[----:B------:R-:W-:-:S09]  /*0f90*/  UISETP.NE.AND UP0, UPT, UR21, 0x4, UPT ;  /* 0x000000041500788c */ /* 0x000fd2000bf05270 */
[----:B------:R-:W-:Y:S05]  /*0fa0*/  BRA.U UP0, `(.L_x_22) ;  /* 0x0000000900007547 */ /* 0x000fea000b800000 */
[----:B------:R-:W5:Y:S08]  /*0fb0*/  S2UR UR14, SR_CTAID.Z ;  /* 0x00000000000e79c3 */ /* 0x000f700000002700 */
[----:B------:R-:W-:Y:S01]  /*0fc0*/  BAR.SYNC.DEFER_BLOCKING 0x2, 0xa0 ;  /* 0x0082800000007b1d */ /* 0x000fe20000010000 */
[----:B------:R-:W-:Y:S01]  /*0fd0*/  HFMA2 R6, -RZ, RZ, 0, 5.9604644775390625e-08 ;  /* 0x00000001ff067431 */ /* 0x000fe200000001ff */
[----:B------:R-:W-:Y:S01]  /*0fe0*/  MOV R5, 0x1 ;  /* 0x0000000100057802 */ /* 0x000fe20000000f00 */
[----:B-----5:R-:W-:-:S09]  /*0ff0*/  UISETP.GT.U32.AND UP0, UPT, UR14, 0xff, UPT ;  /* 0x000000ff0e00788c */ /* 0x020fd2000bf04070 */
[----:B------:R-:W-:Y:S05]  /*1000*/  BRA.U UP0, `(.L_x_23) ;  /* 0x0000000500b47547 */ /* 0x000fea000b800000 */
[----:B------:R-:W-:Y:S01]  /*1010*/  UMOV UR5, 0x400 ;  /* 0x0000040000057882 */ /* 0x000fe20000000000 */
[----:B-1----:R-:W1:Y:S01]  /*1020*/  LDCU UR9, c[0x0][0x374] ;  /* 0x00006e80ff0977ac */ /* 0x002e620008000800 */
[----:B------:R-:W-:Y:S01]  /*1030*/  MOV R5, 0x1 ;  /* 0x0000000100057802 */ /* 0x000fe20000000f00 */
[----:B------:R-:W-:Y:S01]  /*1040*/  ULEA UR4, UR4, UR5, 0x18 ;  /* 0x0000000504047291 */ /* 0x000fe2000f8ec0ff */
[----:B------:R-:W1:Y:S01]  /*1050*/  LDCU UR8, c[0x0][0x370] ;  /* 0x00006e00ff0877ac */ /* 0x000e620008000800 */
[----:B------:R-:W5:Y:S07]  /*1060*/  LDCU UR5, c[0x0][0x378] ;  /* 0x00006f00ff0577ac */ /* 0x000f6e0008000800 */
[----:B------:R-:W4:Y:S01]  /*1070*/  LDS R0, [UR4+0x58] ;  /* 0x00005804ff007984 */ /* 0x000f220008000800 */
[----:B------:R-:W-:Y:S01]  /*1080*/  UMOV UR45, 0x8402010 ;  /* 0x08402010002d7882 */ /* 0x000fe20000000000 */
[----:B------:R-:W-:-:S02]  /*1090*/  UIADD3 UR7, UPT, UPT, UR4, 0xc400, URZ ;  /* 0x0000c40004077890 */ /* 0x000fc4000fffe0ff */
[----:B------:R-:W-:Y:S02]  /*10a0*/  UIADD3 UR6, UPT, UPT, UR4, 0x18400, URZ ;  /* 0x0001840004067890 */ /* 0x000fe4000fffe0ff */
[----:B------:R-:W-:Y:S02]  /*10b0*/  USEL UR44, URZ, 0x4000, UP6 ;  /* 0x00004000ff2c7887 */ /* 0x000fe4000b000000 */
[----:B------:R-:W-:Y:S02]  /*10c0*/  USEL UR45, UR45, 0x8400010, !UP5 ;  /* 0x084000102d2d7887 */ /* 0x000fe4000e800000 */
[----:B------:R-:W-:Y:S02]  /*10d0*/  USHF.R.U32.HI UR7, URZ, 0x4, UR7 ;  /* 0x00000004ff077899 */ /* 0x000fe40008011607 */
[----:B-1----:R-:W-:Y:S02]  /*10e0*/  UIMAD UR8, UR9, UR8, URZ ;  /* 0x00000008090872a4 */ /* 0x002fe4000f8e02ff */
[----:B------:R-:W-:-:S02]  /*10f0*/  USHF.R.U32.HI UR6, URZ, 0x4, UR6 ;  /* 0x00000004ff067899 */ /* 0x000fc40008011606 */
[----:B-----5:R-:W-:Y:S02]  /*1100*/  UIMAD UR5, UR8, UR5, URZ ;  /* 0x00000005080572a4 */ /* 0x020fe4000f8e02ff */
[----:B------:R-:W-:Y:S02]  /*1110*/  UIADD3 UR45, UPT, UPT, UR44, UR45, URZ ;  /* 0x0000002d2c2d7290 */ /* 0x000fe4000fffe0ff */
[----:B------:R-:W-:Y:S02]  /*1120*/  ULOP3.LUT UR24, UR22, 0x3, URZ, 0xfc, !UPT ;  /* 0x0000000316187892 */ /* 0x000fe4000f8efcff */
[----:B------:R-:W-:Y:S02]  /*1130*/  ULOP3.LUT UR10, UR7, 0x3fc0, URZ, 0xc0, !UPT ;  /* 0x00003fc0070a7892 */ /* 0x000fe4000f8ec0ff */
[----:B------:R-:W-:Y:S02]  /*1140*/  ULOP3.LUT UR11, UR6, 0x3fc0, URZ, 0xc0, !UPT ;  /* 0x00003fc0060b7892 */ /* 0x000fe4000f8ec0ff */
[----:B------:R-:W-:-:S02]  /*1150*/  ULEA.HI UR33, UR5, UR5, URZ, 0x1 ;  /* 0x0000000505217291 */ /* 0x000fc4000f8f08ff */
[----:B------:R-:W-:Y:S02]  /*1160*/  ULOP3.LUT UR22, UR22, 0xffff, URZ, 0xc0, !UPT ;  /* 0x0000ffff16167892 */ /* 0x000fe4000f8ec0ff */
[----:B------:R-:W-:Y:S02]  /*1170*/  ULOP3.LUT UR24, UR24, 0xffff, URZ, 0xc0, !UPT ;  /* 0x0000ffff18187892 */ /* 0x000fe4000f8ec0ff */
[----:B------:R-:W-:Y:S02]  /*1180*/  ULOP3.LUT UR10, UR10, 0x10000, URZ, 0xfc, !UPT ;  /* 0x000100000a0a7892 */ /* 0x000fe4000f8efcff */
[----:B------:R-:W-:Y:S02]  /*1190*/  ULOP3.LUT UR11, UR11, 0x10000, URZ, 0xfc, !UPT ;  /* 0x000100000b0b7892 */ /* 0x000fe4000f8efcff */
[----:B------:R-:W-:Y:S01]  /*11a0*/  USHF.R.S32.HI UR33, URZ, 0x1, UR33 ;  /* 0x00000001ff217899 */ /* 0x000fe20008011421 */
[----:B------:R-:W-:Y:S01]  /*11b0*/  UMOV UR32, URZ ;  /* 0x000000ff00207c82 */ /* 0x000fe20008000000 */
[----:B------:R-:W-:Y:S01]  /*11c0*/  UMOV UR31, URZ ;  /* 0x000000ff001f7c82 */ /* 0x000fe20008000000 */
[----:B----4-:R-:W-:Y:S01]  /*11d0*/  R2UR UR34, R0 ;  /* 0x00000000002272ca */ /* 0x010fe200000e0000 */
[----:B------:R-:W-:Y:S01]  /*11e0*/  UMOV UR29, URZ ;  /* 0x000000ff001d7c82 */ /* 0x000fe20008000000 */
[----:B------:R-:W-:Y:S01]  /*11f0*/  UMOV UR44, URZ ;  /* 0x000000ff002c7c82 */ /* 0x000fe20008000000 */
[----:B------:R-:W-:Y:S01]  /*1200*/  UMOV UR40, URZ ;  /* 0x000000ff00287c82 */ /* 0x000fe20008000000 */
[----:B------:R-:W-:Y:S01]  /*1210*/  UMOV UR41, UR45 ;  /* 0x0000002d00297c82 */ /* 0x000fe20008000000 */
[----:B------:R-:W-:Y:S01]  /*1220*/  UMOV UR38, URZ ;  /* 0x000000ff00267c82 */ /* 0x000fe20008000000 */
[----:B------:R-:W-:Y:S01]  /*1230*/  UMOV UR39, UR45 ;  /* 0x0000002d00277c82 */ /* 0x000fe20008000000 */
[----:B------:R-:W-:Y:S01]  /*1240*/  UMOV UR36, URZ ;  /* 0x000000ff00247c82 */ /* 0x000fe20008000000 */
[----:B------:R-:W-:-:S07]  /*1250*/  UMOV UR37, UR45 ;  /* 0x0000002d00257c82 */ /* 0x000fce0008000000 */
.L_x_28:
[----:B------:R-:W-:Y:S01]  /*1260*/  USHF.L.U32 UR5, UR31, 0x1f, URZ ;  /* 0x0000001f1f057899 */ /* 0x000fe200080006ff */
[----:B------:R-:W-:Y:S01]  /*1270*/  SHF.L.U32 R2, R5, 0x1f, RZ ;  /* 0x0000001f05027819 */ /* 0x000fe200000006ff */
[----:B------:R-:W-:Y:S02]  /*1280*/  ULEA UR6, UR29, UR4, 0x3 ;  /* 0x000000041d067291 */ /* 0x000fe4000f8e18ff */
[----:B-1----:R-:W-:Y:S02]  /*1290*/  ULEA UR7, UR32, UR4, 0x3 ;  /* 0x0000000420077291 */ /* 0x002fe4000f8e18ff */
[----:B----4-:R-:W-:Y:S01]  /*12a0*/  MOV R0, UR5 ;  /* 0x0000000500007c02 */ /* 0x010fe20008000f00 */
[----:B------:R-:W-:Y:S02]  /*12b0*/  ULEA UR9, UR32, UR34, 0x8 ;  /* 0x0000002220097291 */ /* 0x000fe4000f8e40ff */
[----:B------:R-:W-:Y:S02]  /*12c0*/  UIADD3 UR14, UPT, UPT, UR33, UR14, URZ ;  /* 0x0000000e210e7290 */ /* 0x000fe4000fffe0ff */
[----:B-----5:R1:W4:Y:S01]  /*12d0*/  SYNCS.PHASECHK.TRANS64.TRYWAIT P1, [UR6], R0 ;  /* 0x00000000ff0075a7 */ /* 0x0203220008021106 */
[----:B------:R-:W-:Y:S01]  /*12e0*/  UPLOP3.LUT UP2, UPT, UPT, UPT, UPT, 0x40, 0x4 ;  /* 0x000000000004789c */ /* 0x000fe20003f4e870 */
[----:B------:R-:W5:Y:S02]  /*12f0*/  SYNCS.PHASECHK.TRANS64.TRYWAIT P0, [UR7+0x40], R2 ;  /* 0x00004002ff0075a7 */ /* 0x000f640008001107 */
[----:B-1--45:R-:W-:Y:S08]  /*1300*/  @!P0 BRA `(.L_x_24) ;  /* 0x0000002c00288947 */ /* 0x032ff00003800000 */
.L_x_49:
[----:B------:R-:W-:-:S05]  /*1310*/  UMOV UR27, URZ ;  /* 0x000000ff001b7c82 */ /* 0x000fca0008000000 */
.L_x_27:
[----:B------:R-:W-:Y:S02]  /*1320*/  UIADD3 UR13, UPT, UPT, UR29, 0x1, URZ ;  /* 0x000000011d0d7890 */ /* 0x000fe4000fffe0ff */
[----:B------:R-:W-:Y:S02]  /*1330*/  UISETP.GT.U32.AND UP0, UPT, UR27, 0x3e, UPT ;  /* 0x0000003e1b00788c */ /* 0x000fe4000bf04070 */
[----:B----4-:R-:W-:Y:S02]  /*1340*/  ULEA UR48, UR29, UR11, 0xb ;  /* 0x0000000b1d307291 */ /* 0x010fe4000f8e58ff */
[----:B------:R-:W-:Y:S02]  /*1350*/  ULEA UR46, UR29, UR10, 0xa ;  /* 0x0000000a1d2e7291 */ /* 0x000fe4000f8e50ff */
[----:B------:R-:W-:Y:S01]  /*1360*/  ULEA UR5, UR29, UR4, 0x3 ;  /* 0x000000041d057291 */ /* 0x000fe2000f8e18ff */
[----:B------:R-:W-:Y:S01]  /*1370*/  PLOP3.LUT P0, PT, PT, PT, UP0, 0x80, 0x8 ;  /* 0x000000000008781c */ /* 0x000fe20003f0f008 */
[----:B------:R-:W-:Y:S02]  /*1380*/  UISETP.NE.AND UP1, UPT, UR13, 0x3, UPT ;  /* 0x000000030d00788c */ /* 0x000fe4000bf25270 */
[----:B------:R-:W-:Y:S02]  /*1390*/  UIADD3 UR42, UPT, UPT, UR48, 0x2, URZ ;  /* 0x00000002302a7890 */ /* 0x000fe4000fffe0ff */
[----:B------:R-:W-:Y:S02]  /*13a0*/  UIADD3 UR30, UPT, UPT, UR46, 0x2, URZ ;  /* 0x000000022e1e7890 */ /* 0x000fe4000fffe0ff */
[----:B------:R-:W-:Y:S02]  /*13b0*/  UIADD3 UR28, UPT, UPT, UR48, 0x4, URZ ;  /* 0x00000004301c7890 */ /* 0x000fe4000fffe0ff */
[----:B------:R-:W-:Y:S02]  /*13c0*/  UIADD3 UR26, UPT, UPT, UR46, 0x4, URZ ;  /* 0x000000042e1a7890 */ /* 0x000fe4000fffe0ff */
[----:B------:R-:W-:Y:S02]  /*13d0*/  UIADD3 UR6, UPT, UPT, UR48, 0x6, URZ ;  /* 0x0000000630067890 */ /* 0x000fe4000fffe0ff */
[----:B------:R-:W-:Y:S02]  /*13e0*/  UIADD3 UR8, UPT, UPT, UR46, 0x6, URZ ;  /* 0x000000062e087890 */ /* 0x000fe4000fffe0ff */
[----:B------:R-:W-:Y:S02]  /*13f0*/  UIADD3 UR25, UPT, UPT, UR5, 0x18, URZ ;  /* 0x0000001805197890 */ /* 0x000fe4000fffe0ff */
[----:B------:R-:W-:Y:S02]  /*1400*/  USEL UR23, URZ, 0x1, UP1 ;  /* 0x00000001ff177887 */ /* 0x000fe40008800000 */
[----:B------:R-:W-:Y:S01]  /*1410*/  USEL UR29, UR13, URZ, UP1 ;  /* 0x000000ff0d1d7287 */ /* 0x000fe20008800000 */
[----:B------:R-:W-:Y:S01]  /*1420*/  UMOV UR49, 0x40004040 ;  /* 0x4000404000317882 */ /* 0x000fe20000000000 */
[----:B------:R-:W-:Y:S01]  /*1430*/  UMOV UR47, 0x40004040 ;  /* 0x40004040002f7882 */ /* 0x000fe20000000000 */
[----:B------:R-:W-:Y:S01]  /*1440*/  UMOV UR43, 0x40004040 ;  /* 0x40004040002b7882 */ /* 0x000fe20000000000 */
[----:B-----5:R-:W-:Y:S08]  /*1450*/  @P1 BRA `(.L_x_25) ;  /* 0x0000000000101947 */ /* 0x020ff00003800000 */
[----:B------:R-:W-:Y:S06]  /*1460*/  USHF.L.U32 UR13, UR31, 0x1f, URZ ;  /* 0x0000001f1f0d7899 */ /* 0x000fec00080006ff */
[----:B-1----:R-:W-:Y:S04]  /*1470*/  MOV R0, UR13 ;  /* 0x0000000d00007c02 */ /* 0x002fe80008000f00 */
[----:B------:R-:W1:Y:S02]  /*1480*/  SYNCS.PHASECHK.TRANS64.TRYWAIT P1, [UR5], R0 ;  /* 0x00000000ff0075a7 */ /* 0x000e640008021105 */
[----:B-1----:R-:W-:Y:S05]  /*1490*/  @!P1 BRA `(.L_x_26) ;  /* 0x0000002800e49947 */ /* 0x002fea0003800000 */
.L_x_25:
[----:B------:R-:W-:Y:S01]  /*14a0*/  ULOP3.LUT UR31, UR31, UR23, URZ, 0x3c, !UPT ;  /* 0x000000171f1f7292 */ /* 0x000fe2000f8e3cff */
[----:B------:R-:W-:Y:S01]  /*14b0*/  PLOP3.LUT P1, PT, PT, PT, PT, 0x80, 0x8 ;  /* 0x000000000008781c */ /* 0x000fe20003f2f070 */
[----:B------:R-:W-:Y:S01]  /*14c0*/  UIADD3 UR27, UPT, UPT, UR27, 0x1, URZ ;  /* 0x000000011b1b7890 */ /* 0x000fe2000fffe0ff */
[----:B------:R4:W-:Y:S01]  /*14d0*/  UTCHMMA gdesc[UR46], gdesc[UR48], tmem[UR9], tmem[UR44], idesc[UR45], UP2 ;  /* 0x00ff2c302e0075ea */ /* 0x0009e20009000009 */
[----:B------:R-:W-:Y:S02]  /*14e0*/  @!UP0 USHF.L.U32 UR5, UR31, 0x1f, URZ ;  /* 0x0000001f1f058899 */ /* 0x000fe400080006ff */
[----:B------:R-:W-:Y:S01]  /*14f0*/  UPLOP3.LUT UP2, UPT, UPT, UPT, UPT, 0x80, 0x8 ;  /* 0x000000000008789c */ /* 0x000fe20003f4f070 */
[----:B------:R-:W-:Y:S01]  /*1500*/  UMOV UR56, UR6 ;  /* 0x0000000600387c82 */ /* 0x000fe20008000000 */
[----:B------:R-:W-:Y:S02]  /*1510*/  @!UP0 ULEA UR6, UR29, UR4, 0x3 ;  /* 0x000000041d068291 */ /* 0x000fe4000f8e18ff */
[----:B-1----:R-:W-:Y:S01]  /*1520*/  MOV R0, UR5 ;  /* 0x0000000500007c02 */ /* 0x002fe20008000f00 */
[----:B------:R-:W-:Y:S01]  /*1530*/  UMOV UR50, UR30 ;  /* 0x0000001e00327c82 */ /* 0x000fe20008000000 */
[----:B------:R-:W-:Y:S01]  /*1540*/  UMOV UR51, 0x40004040 ;  /* 0x4000404000337882 */ /* 0x000fe20000000000 */
[----:B------:R-:W-:Y:S01]  /*1550*/  UMOV UR52, UR28 ;  /* 0x0000001c00347c82 */ /* 0x000fe20008000000 */
[----:B------:R-:W-:Y:S01]  /*1560*/  UMOV UR53, 0x40004040 ;  /* 0x4000404000357882 */ /* 0x000fe20000000000 */
[----:B------:R-:W-:Y:S01]  /*1570*/  UMOV UR54, UR26 ;  /* 0x0000001a00367c82 */ /* 0x000fe20008000000 */
[----:B------:R-:W-:Y:S01]  /*1580*/  UMOV UR55, 0x40004040 ;  /* 0x4000404000377882 */ /* 0x000fe20000000000 */
[----:B------:R4:W-:Y:S01]  /*1590*/  UTCHMMA gdesc[UR50], gdesc[UR42], tmem[UR9], tmem[UR40], idesc[UR41], UPT ;  /* 0x00ff282a320075ea */ /* 0x0009e2000b800009 */
[----:B------:R-:W-:Y:S01]  /*15a0*/  UMOV UR57, 0x40004040 ;  /* 0x4000404000397882 */ /* 0x000fe20000000000 */
[----:B------:R-:W-:Y:S01]  /*15b0*/  UMOV UR58, UR8 ;  /* 0x00000008003a7c82 */ /* 0x000fe20008000000 */
[----:B------:R-:W-:Y:S01]  /*15c0*/  UMOV UR59, 0x40004040 ;  /* 0x40004040003b7882 */ /* 0x000fe20000000000 */
[----:B------:R4:W-:Y:S01]  /*15d0*/  UTCHMMA gdesc[UR54], gdesc[UR52], tmem[UR9], tmem[UR38], idesc[UR39], UPT ;  /* 0x00ff2634360075ea */ /* 0x0009e2000b800009 */
[----:B------:R4:W-:Y:S01]  /*15e0*/  UTCHMMA gdesc[UR58], gdesc[UR56], tmem[UR9], tmem[UR36], idesc[UR37], UPT ;  /* 0x00ff24383a0075ea */ /* 0x0009e2000b800009 */
[----:B------:R4:W-:Y:S01]  /*15f0*/  UTCBAR.MULTICAST [UR25], URZ, UR24 ;  /* 0x000000ff190073e9 */ /* 0x0009e20008000818 */
[----:B------:R4:W5:Y:S01]  /*1600*/  @!P0 SYNCS.PHASECHK.TRANS64.TRYWAIT P1, [UR6], R0 ;  /* 0x00000000ff0085a7 */ /* 0x0009620008021106 */
[----:B------:R-:W-:Y:S09]  /*1610*/  UISETP.NE.AND UP0, UPT, UR27, 0x40, UPT ;  /* 0x000000401b00788c */ /* 0x000ff2000bf05270 */
[----:B------:R-:W-:Y:S05]  /*1620*/  BRA.U UP0, `(.L_x_27) ;  /* 0xfffffffd003c7547 */ /* 0x000fea000b83ffff */
[----:B------:R-:W-:Y:S02]  /*1630*/  UIADD3 UR7, UPT, UPT, UR7, 0x30, URZ ;  /* 0x0000003007077890 */ /* 0x000fe4000fffe0ff */
[----:B------:R-:W-:-:S04]  /*1640*/  UIADD3 UR32, UPT, UPT, UR32, 0x1, URZ ;  /* 0x0000000120207890 */ /* 0x000fc8000fffe0ff */
[----:B------:R-:W-:-:S03]  /*1650*/  UISETP.NE.AND UP0, UPT, UR32, 0x2, UPT ;  /* 0x000000022000788c */ /* 0x000fc6000bf05270 */
[----:B------:R1:W-:Y:S01]  /*1660*/  UTCBAR.MULTICAST [UR7], URZ, UR22 ;  /* 0x000000ff070073e9 */ /* 0x0003e20008000816 */
[----:B------:R-:W-:Y:S02]  /*1670*/  USEL UR32, UR32, URZ, UP0 ;  /* 0x000000ff20207287 */ /* 0x000fe40008000000 */
[----:B------:R-:W-:Y:S02]  /*1680*/  USEL UR5, URZ, 0x1, UP0 ;  /* 0x00000001ff057887 */ /* 0x000fe40008000000 */
[----:B------:R-:W-:-:S04]  /*1690*/  UISETP.GE.AND UP0, UPT, UR14, 0x100, UPT ;  /* 0x000001000e00788c */ /* 0x000fc8000bf06270 */
[----:B------:R-:W-:-:S05]  /*16a0*/  LOP3.LUT R5, R5, UR5, RZ, 0x3c, !PT ;  /* 0x0000000505057c12 */ /* 0x000fca000f8e3cff */
[----:B------:R-:W-:Y:S05]  /*16b0*/  BRA.U !UP0, `(.L_x_28) ;  /* 0xfffffff908e87547 */ /* 0x000fea000b83ffff */
[----:B------:R-:W-:-:S06]  /*16c0*/  UIADD3 UR32, UPT, UPT, UR32, 0x1, URZ ;  /* 0x0000000120207890 */ /* 0x000fcc000fffe0ff */
[----:B------:R-:W-:Y:S02]  /*16d0*/  MOV R6, UR32 ;  /* 0x0000002000067c02 */ /* 0x000fe40008000f00 */
.L_x_23:
[----:B------:R-:W-:-:S09]  /*16e0*/  UISETP.NE.AND UP0, UPT, UR12, URZ, UPT ;  /* 0x000000ff0c00728c */ /* 0x000fd2000bf05270 */
[----:B------:R-:W-:Y:S05]  /*16f0*/  BRA.U UP0, `(.L_x_22) ;  /* 0x00000001002c7547 */ /* 0x000fea000b800000 */
[----:B-1--4-:R-:W1:Y:S01]  /*1700*/  S2R R0, SR_CgaCtaId ;  /* 0x0000000000007919 */ /* 0x012e620000008800 */
[C---:B------:R-:W-:Y:S02]  /*1710*/  ISETP.NE.AND P0, PT, R6.reuse, 0x2, PT ;  /* 0x000000020600780c */ /* 0x040fe40003f05270 */
[----:B------:R-:W-:Y:S02]  /*1720*/  MOV R2, 0x400 ;  /* 0x0000040000027802 */ /* 0x000fe40000000f00 */
[----:B------:R-:W-:Y:S02]  /*1730*/  SEL R4, RZ, 0x1, P0 ;  /* 0x00000001ff047807 */ /* 0x000fe40000000000 */
[----:B------:R-:W-:Y:S02]  /*1740*/  SEL R6, R6, RZ, P0 ;  /* 0x000000ff06067207 */ /* 0x000fe40000000000 */
[----:B------:R-:W-:-:S05]  /*1750*/  LOP3.LUT R4, R5, R4, RZ, 0x3c, !PT ;  /* 0x0000000405047212 */ /* 0x000fca00078e3cff */
[----:B------:R-:W-:Y:S01]  /*1760*/  IMAD.U32 R4, R4, -0x80000000, RZ ;  /* 0x8000000004047824 */ /* 0x000fe200078e00ff */
[----:B-1----:R-:W-:-:S05]  /*1770*/  LEA R0, R0, R2, 0x18 ;  /* 0x0000000200007211 */ /* 0x002fca00078ec0ff */
[----:B------:R-:W-:-:S04]  /*1780*/  IMAD R0, R6, 0x8, R0 ;  /* 0x0000000806007824 */ /* 0x000fc800078e0200 */
[----:B------:R-:W1:Y:S02]  /*1790*/  SYNCS.PHASECHK.TRANS64.TRYWAIT P0, [R0+URZ+0x40], R4 ;  /* 0x00004004000075a7 */ /* 0x000e6400080011ff */
[----:B-1----:R-:W-:Y:S05]  /*17a0*/  @!P0 BRA `(.L_x_29) ;  /* 0x0000002800408947 */ /* 0x002fea0003800000 */
.L_x_22:
[----:B------:R-:W-:-:S06]  /*17b0*/  UISETP.GT.AND UP0, UPT, UR21, 0x3, UPT ;  /* 0x000000031500788c */ /* 0x000fcc000bf04270 */
[----:B------:R-:W-:-:S13]  /*17c0*/  PLOP3.LUT P0, PT, PT, PT, UP0, 0x80, 0x8 ;  /* 0x000000000008781c */ /* 0x000fda0003f0f008 */
[----:B-12345:R-:W-:Y:S05]  /*17d0*/  @P0 EXIT ;  /* 0x000000000000094d */ /* 0x03efea0003800000 */
[----:B------:R-:W-:-:S09]  /*17e0*/  UISETP.NE.AND UP0, UPT, UR21, URZ, UPT ;  /* 0x000000ff1500728c */ /* 0x000fd2000bf05270 */
[----:B------:R-:W-:Y:S05]  /*17f0*/  BRA.U UP0, `(.L_x_30) ;  /* 0x0000000100b87547 */ /* 0x000fea000b800000 */
[----:B------:R-:W1:Y:S01]  /*1800*/  S2UR UR6, SR_CgaCtaId ;  /* 0x00000000000679c3 */ /* 0x000e620000008800 */
[----:B------:R-:W-:Y:S01]  /*1810*/  NOP ;  /* 0x0000000000007918 */ /* 0x000fe20000000000 */
[----:B------:R-:W-:Y:S01]  /*1820*/  UMOV UR4, 0x40 ;  /* 0x0000004000047882 */ /* 0x000fe20000000000 */
[----:B------:R-:W-:Y:S01]  /*1830*/  UMOV UR5, 0x400 ;  /* 0x0000040000057882 */ /* 0x000fe20000000000 */
[----:B-1----:R-:W-:Y:S02]  /*1840*/  ULEA UR4, UR6, UR4, 0x18 ;  /* 0x0000000406047291 */ /* 0x002fe4000f8ec0ff */
[----:B------:R-:W-:-:S07]  /*1850*/  ULEA UR5, UR6, UR5, 0x18 ;  /* 0x0000000506057291 */ /* 0x000fce000f8ec0ff */
[----:B------:R-:W1:Y:S02]  /*1860*/  LDS.U8 R0, [UR4] ;  /* 0x00000004ff007984 */ /* 0x000e640008000000 */
[----:B-1----:R-:W-:-:S13]  /*1870*/  ISETP.NE.AND P0, PT, R0, RZ, PT ;  /* 0x000000ff0000720c */ /* 0x002fda0003f05270 */
[----:B------:R-:W-:Y:S05]  /*1880*/  @P0 BRA `(.L_x_31) ;  /* 0x00000000007c0947 */ /* 0x000fea0003800000 */
[----:B------:R-:W-:-:S13]  /*1890*/  ELECT P0, URZ, PT ;  /* 0x0000000000ff782f */ /* 0x000fda0003800000 */
[----:B------:R-:W-:Y:S05]  /*18a0*/  @!P0 BRA `(.L_x_32) ;  /* 0x0000000000848947 */ /* 0x000fea0003800000 */
[----:B------:R-:W-:Y:S01]  /*18b0*/  UMOV UR4, 0x10 ;  /* 0x0000001000047882 */ /* 0x000fe20000000000 */
[----:B------:R-:W-:-:S04]  /*18c0*/  IMAD.MOV.U32 R2, RZ, RZ, 0xffff ;  /* 0x0000ffffff027424 */ /* 0x000fc800078e00ff */
[----:B------:R-:W-:Y:S04]  /*18d0*/  DEPBAR.LE SB1, 0x36 ;  /* 0x00009d800000791a */ /* 0x000fe80000000000 */
[----:B------:R-:W1:Y:S02]  /*18e0*/  UTCATOMSWS.FIND_AND_SET.ALIGN UP0, UR4, UR4 ;  /* 0x00000004000475e3 */ /* 0x000e640008000800 */
[----:B-1----:R-:W-:Y:S01]  /*18f0*/  PLOP3.LUT P0, PT, PT, PT, UP0, 0x80, 0x8 ;  /* 0x000000000008781c */ /* 0x002fe20003f0f008 */
[----:B------:R-:W-:-:S03]  /*1900*/  IMAD.U32 R5, RZ, RZ, UR4 ;  /* 0x00000004ff057e24 */ /* 0x000fc6000f8e00ff */
[----:B------:R-:W-:-:S04]  /*1910*/  SEL R0, RZ, 0xffffffff, !P0 ;  /* 0xffffffffff007807 */ /* 0x000fc80004000000 */
[----:B------:R-:W-:Y:S01]  /*1920*/  ISETP.NE.AND P0, PT, R0, RZ, PT ;  /* 0x000000ff0000720c */ /* 0x000fe20003f05270 */
[----:B------:R-:W-:-:S12]  /*1930*/  IMAD.MOV.U32 R0, RZ, RZ, 0x1 ;  /* 0x00000001ff007424 */ /* 0x000fd800078e00ff */
[----:B------:R-:W-:Y:S05]  /*1940*/  @P0 BRA `(.L_x_33) ;  /* 0x0000000000240947 */ /* 0x000fea0003800000 */
.L_x_34:
[----:B------:R-:W-:Y:S05]  /*1950*/  NANOSLEEP 0x64 ;  /* 0x000000640000795d */ /* 0x000fea0003800000 */
[----:B------:R-:W-:-:S05]  /*1960*/  UMOV UR4, 0x10 ;  /* 0x0000001000047882 */ /* 0x000fca0000000000 */
[----:B------:R-:W-:Y:S04]  /*1970*/  DEPBAR.LE SB1, 0x36 ;  /* 0x00009d800000791a */ /* 0x000fe80000000000 */
[----:B------:R-:W1:Y:S02]  /*1980*/  UTCATOMSWS.FIND_AND_SET.ALIGN UP0, UR4, UR4 ;  /* 0x00000004000475e3 */ /* 0x000e640008000800 */
[----:B-1----:R-:W-:Y:S01]  /*1990*/  PLOP3.LUT P0, PT, PT, PT, UP0, 0x80, 0x8 ;  /* 0x000000000008781c */ /* 0x002fe20003f0f008 */
[----:B------:R-:W-:-:S03]  /*19a0*/  IMAD.U32 R5, RZ, RZ, UR4 ;  /* 0x00000004ff057e24 */ /* 0x000fc6000f8e00ff */
[----:B------:R-:W-:-:S04]  /*19b0*/  SEL R4, RZ, 0xffffffff, !P0 ;  /* 0xffffffffff047807 */ /* 0x000fc80004000000 */
[----:B------:R-:W-:-:S13]  /*19c0*/  ISETP.NE.AND P0, PT, R4, RZ, PT ;  /* 0x000000ff0400720c */ /* 0x000fda0003f05270 */
[----:B------:R-:W-:Y:S05]  /*19d0*/  @!P0 BRA `(.L_x_34) ;  /* 0xfffffffc00dc8947 */ /* 0x000fea000383ffff */
.L_x_33:
[C---:B------:R-:W-:Y:S01]  /*19e0*/  VIADD R4, R5.reuse, 0x10 ;  /* 0x0000001005047836 */ /* 0x040fe20000000000 */
[----:B------:R-:W-:Y:S01]  /*19f0*/  UMOV UR4, 0x50 ;  /* 0x0000005000047882 */ /* 0x000fe20000000000 */
[----:B------:R-:W-:Y:S01]  /*1a00*/  SHF.L.U32 R2, R2, R5, RZ ;  /* 0x0000000502027219 */ /* 0x000fe200000006ff */
[----:B------:R-:W-:Y:S01]  /*1a10*/  ULEA UR4, UR6, UR4, 0x18 ;  /* 0x0000000406047291 */ /* 0x000fe2000f8ec0ff */
[----:B------:R-:W-:Y:S01]  /*1a20*/  IMAD.SHL.U32 R5, R5, 0x20, RZ ;  /* 0x0000002005057824 */ /* 0x000fe200078e00ff */
[----:B------:R-:W-:-:S04]  /*1a30*/  SHF.L.U32 R0, R0, R4, RZ ;  /* 0x0000000400007219 */ /* 0x000fc800000006ff */
[----:B------:R-:W-:-:S05]  /*1a40*/  LOP3.LUT R0, R0, R2, RZ, 0xfc, !PT ;  /* 0x0000000200007212 */ /* 0x000fca00078efcff */
[----:B------:R1:W-:Y:S04]  /*1a50*/  ATOMS.OR RZ, [UR4], R0 ;  /* 0x00000000ffff798c */ /* 0x0003e8000b000004 */
[----:B------:R1:W-:Y:S01]  /*1a60*/  STS [UR5+0x58], R5 ;  /* 0x00005805ff007988 */ /* 0x0003e20008000805 */
[----:B------:R-:W-:Y:S05]  /*1a70*/  BRA `(.L_x_32) ;  /* 0x0000000000107947 */ /* 0x000fea0003800000 */
.L_x_31:
[----:B------:R-:W-:Y:S02]  /*1a80*/  MOV R0, 0xffffffff ;  /* 0xffffffff00007802 */ /* 0x000fe40000000f00 */
[----:B------:R-:W-:-:S03]  /*1a90*/  MOV R4, 0x1ac0 ;  /* 0x00001ac000047802 */ /* 0x000fc60000000f00 */
[----:B------:R1:W-:Y:S04]  /*1aa0*/  STS [UR5+0x58], R0 ;  /* 0x00005800ff007988 */ /* 0x0003e80008000805 */
[----:B-1----:R-:W-:Y:S05]  /*1ab0*/  CALL.REL.NOINC `($__internal_1_$__cuda_sm10x_tcgen05_guardrail_trap_phase_invalid_during_alloc) ;  /* 0x0000002400bc7944 */ /* 0x002fea0003c00000 */
.L_x_32:
[----:B------:R-:W-:Y:S05]  /*1ac0*/  WARPSYNC.ALL ;  /* 0x0000000000007948 */ /* 0x000fea0003800000 */
[----:B------:R-:W-:Y:S01]  /*1ad0*/  NOP ;  /* 0x0000000000007918 */ /* 0x000fe20000000000 */
.L_x_30:
[----:B------:R-:W2:Y:S08]  /*1ae0*/  S2UR UR11, SR_CgaCtaId ;  /* 0x00000000000b79c3 */ /* 0x000eb00000008800 */
[----:B------:R-:W-:Y:S06]  /*1af0*/  BAR.SYNC.DEFER_BLOCKING 0x2, 0xa0 ;  /* 0x0082800000007b1d */ /* 0x000fec0000010000 */
[----:B------:R-:W-:-:S02]  /*1b00*/  UMOV UR4, 0x400 ;  /* 0x0000040000047882 */ /* 0x000fc40000000000 */
[----:B------:R-:W3:Y:S01]  /*1b10*/  S2UR UR27, SR_CTAID.Z ;  /* 0x00000000001b79c3 */ /* 0x000ee20000002700 */
[----:B--2---:R-:W-:Y:S02]  /*1b20*/  ULEA UR11, UR11, UR4, 0x18 ;  /* 0x000000040b0b7291 */ /* 0x004fe4000f8ec0ff */
[----:B---3--:R-:W-:-:S07]  /*1b30*/  UISETP.GT.U32.AND UP0, UPT, UR27, 0xff, UPT ;  /* 0x000000ff1b00788c */ /* 0x008fce000bf04070 */
[----:B-1----:R-:W1:Y:S02]  /*1b40*/  LDS R0, [UR11+0x58] ;  /* 0x0000580bff007984 */ /* 0x002e640008000800 */
[----:B-1----:R-:W-:Y:S01]  /*1b50*/  R2UR UR28, R0 ;  /* 0x00000000001c72ca */ /* 0x002fe200000e0000 */
[----:B------:R-:W-:-:S14]  /*1b60*/  BRA.U UP0, `(.L_x_35) ;  /* 0x0000001d00fc7547 */ /* 0x000fdc000b800000 */
[----:B------:R-:W1:Y:S01]  /*1b70*/  LDCU.64 UR4, c[0x0][0x5c0] ;  /* 0x0000b800ff0477ac */ /* 0x000e620008000a00 */
[----:B------:R-:W-:Y:S01]  /*1b80*/  SHF.R.U32.HI R0, RZ, 0x5, R3 ;  /* 0x00000005ff007819 */ /* 0x000fe20000011603 */
[----:B------:R-:W-:Y:S01]  /*1b90*/  IMAD.SHL.U32 R2, R3, 0x40, RZ ;  /* 0x0000004003027824 */ /* 0x000fe200078e00ff */
[----:B------:R-:W2:Y:S02]  /*1ba0*/  LDCU UR10, c[0x0][0x374] ;  /* 0x00006e80ff0a77ac */ /* 0x000ea40008000800 */
[----:B------:R-:W-:Y:S02]  /*1bb0*/  R2UR UR21, R0 ;  /* 0x00000000001572ca */ /* 0x000fe400000e0000 */
[----:B------:R-:W-:Y:S01]  /*1bc0*/  LOP3.LUT R2, R2, 0x7c0, RZ, 0xc0, !PT ;  /* 0x000007c002027812 */ /* 0x000fe200078ec0ff */
[----:B------:R-:W3:Y:S01]  /*1bd0*/  LDCU.64 UR30, c[0x0][0x348] ;  /* 0x00006900ff1e77ac */ /* 0x000ee20008000a00 */
[----:B------:R-:W-:Y:S01]  /*1be0*/  UMOV UR24, URZ ;  /* 0x000000ff00187c82 */ /* 0x000fe20008000000 */
[----:B------:R-:W-:Y:S01]  /*1bf0*/  UMOV UR23, URZ ;  /* 0x000000ff00177c82 */ /* 0x000fe20008000000 */
[----:B-1----:R-:W-:-:S07]  /*1c00*/  UIMAD.WIDE.U32 UR6, UR27, UR5, URZ ;  /* 0x000000051b0672a5 */ /* 0x002fce000f8e00ff */
[----:B------:R-:W-:Y:S01]  /*1c10*/  IMAD.U32 R0, RZ, RZ, UR21 ;  /* 0x00000015ff007e24 */ /* 0x000fe2000f8e00ff */
[----:B------:R-:W-:Y:S02]  /*1c20*/  ULEA UR25, UR21, UR28, 0x15 ;  /* 0x0000001c15197291 */ /* 0x000fe4000f8ea8ff */
[----:B------:R-:W-:Y:S01]  /*1c30*/  UIADD3 UR5, UPT, UPT, UR27, -UR7, URZ ;  /* 0x800000071b057290 */ /* 0x000fe2000fffe0ff */
[----:B------:R-:W-:-:S03]  /*1c40*/  IMAD R0, R0, 0x800, R2 ;  /* 0x0000080000007824 */ /* 0x000fc600078e0202 */
[----:B------:R-:W-:Y:S01]  /*1c50*/  USHF.R.U32.HI UR5, URZ, UR20, UR5 ;  /* 0x00000014ff057299 */ /* 0x000fe20008011605 */
[----:B------:R-:W-:Y:S01]  /*1c60*/  VIADD R4, R0, UR11 ;  /* 0x0000000b00047c36 */ /* 0x000fe20008000000 */
[----:B------:R-:W-:Y:S01]  /*1c70*/  S2UR UR11, SR_CTAID.Y ;  /* 0x00000000000b79c3 */ /* 0x000fe20000002600 */
[----:B------:R-:W1:Y:S02]  /*1c80*/  LDCU UR6, c[0x0][0x5d0] ;  /* 0x0000ba00ff0677ac */ /* 0x000e640008000800 */
[C---:B------:R-:W-:Y:S01]  /*1c90*/  VIADD R0, R4.reuse, 0x8420 ;  /* 0x0000842004007836 */ /* 0x040fe20000000000 */
[----:B------:R-:W-:Y:S01]  /*1ca0*/  UIADD3 UR5, UPT, UPT, UR7, UR5, URZ ;  /* 0x0000000507057290 */ /* 0x000fe2000fffe0ff */
[----:B------:R-:W-:-:S03]  /*1cb0*/  VIADD R2, R4, 0x8430 ;  /* 0x0000843004027836 */ /* 0x000fc60000000000 */
[----:B------:R-:W-:Y:S01]  /*1cc0*/  SHF.R.U32.HI R72, RZ, 0x3, R0 ;  /* 0x00000003ff487819 */ /* 0x000fe20000011600 */
[----:B------:R-:W-:Y:S01]  /*1cd0*/  USHF.R.U32.HI UR14, URZ, UR19, UR5 ;  /* 0x00000013ff0e7299 */ /* 0x000fe20008011605 */
[C---:B------:R-:W-:Y:S01]  /*1ce0*/  VIADD R6, R4.reuse, 0x430 ;  /* 0x0000043004067836 */ /* 0x040fe20000000000 */
[----:B------:R-:W-:Y:S01]  /*1cf0*/  SHF.R.U32.HI R73, RZ, 0x3, R2 ;  /* 0x00000003ff497819 */ /* 0x000fe20000011602 */
[----:B------:R-:W-:Y:S01]  /*1d00*/  VIADD R5, R4, 0x420 ;  /* 0x0000042004057836 */ /* 0x000fe20000000000 */
[----:B------:R-:W-:Y:S01]  /*1d10*/  UIADD3 UR14, UPT, UPT, -UR14, URZ, URZ ;  /* 0x000000ff0e0e7290 */ /* 0x000fe2000fffe1ff */
[----:B------:R-:W-:Y:S01]  /*1d20*/  LOP3.LUT R72, R0, 0x30, R72, 0x78, !PT ;  /* 0x0000003000487812 */ /* 0x000fe200078e7848 */
[----:B------:R-:W-:Y:S01]  /*1d30*/  VIADD R0, R4, 0x8400 ;  /* 0x0000840004007836 */ /* 0x000fe20000000000 */
[----:B------:R-:W-:Y:S01]  /*1d40*/  LOP3.LUT R73, R2, 0x30, R73, 0x78, !PT ;  /* 0x0000003002497812 */ /* 0x000fe200078e7849 */
[----:B------:R-:W-:Y:S01]  /*1d50*/  UIMAD UR14, UR4, UR14, UR27 ;  /* 0x0000000e040e72a4 */ /* 0x000fe2000f8e021b */
[----:B------:R-:W-:Y:S01]  /*1d60*/  VIADD R2, R4, 0x8410 ;  /* 0x0000841004027836 */ /* 0x000fe20000000000 */
[----:B------:R-:W4:Y:S01]  /*1d70*/  LDCU.64 UR4, c[0x0][0x5d8] ;  /* 0x0000bb00ff0477ac */ /* 0x000f220008000a00 */
[----:B------:R-:W-:-:S02]  /*1d80*/  SHF.R.U32.HI R70, RZ, 0x3, R0 ;  /* 0x00000003ff467819 */ /* 0x000fc40000011600 */
[----:B------:R-:W-:Y:S01]  /*1d90*/  SHF.R.U32.HI R69, RZ, 0x3, R6 ;  /* 0x00000003ff457819 */ /* 0x000fe20000011606 */
[----:B-1----:R-:W-:Y:S01]  /*1da0*/  UIMAD.WIDE.U32 UR6, UR14, UR6, URZ ;  /* 0x000000060e0672a5 */ /* 0x002fe2000f8e00ff */
[----:B------:R-:W-:Y:S01]  /*1db0*/  LOP3.LUT R70, R0, 0x30, R70, 0x78, !PT ;  /* 0x0000003000467812 */ /* 0x000fe200078e7846 */
[C---:B------:R-:W-:Y:S01]  /*1dc0*/  VIADD R0, R4.reuse, 0x400 ;  /* 0x0000040004007836 */ /* 0x040fe20000000000 */
[----:B------:R-:W-:Y:S01]  /*1dd0*/  SHF.R.U32.HI R71, RZ, 0x3, R2 ;  /* 0x00000003ff477819 */ /* 0x000fe20000011602 */
[----:B------:R-:W-:Y:S01]  /*1de0*/  UIADD3 UR6, UPT, UPT, UR14, -UR7, URZ ;  /* 0x800000070e067290 */ /* 0x000fe2000fffe0ff */
[----:B------:R-:W-:Y:S01]  /*1df0*/  VIADD R4, R4, 0x410 ;  /* 0x0000041004047836 */ /* 0x000fe20000000000 */
[----:B------:R-:W-:Y:S02]  /*1e00*/  SHF.R.U32.HI R68, RZ, 0x3, R5 ;  /* 0x00000003ff447819 */ /* 0x000fe40000011605 */
[----:B------:R-:W-:Y:S01]  /*1e10*/  USHF.R.U32.HI UR6, URZ, UR18, UR6 ;  /* 0x00000012ff067299 */ /* 0x000fe20008011606 */
[----:B------:R-:W-:-:S02]  /*1e20*/  LOP3.LUT R71, R2, 0x30, R71, 0x78, !PT ;  /* 0x0000003002477812 */ /* 0x000fc400078e7847 */
[----:B------:R-:W-:Y:S01]  /*1e30*/  SHF.R.U32.HI R2, RZ, 0x3, R0 ;  /* 0x00000003ff027819 */ /* 0x000fe20000011600 */
[----:B------:R-:W-:Y:S01]  /*1e40*/  UIADD3 UR6, UPT, UPT, UR7, UR6, URZ ;  /* 0x0000000607067290 */ /* 0x000fe2000fffe0ff */
[----:B------:R-:W-:Y:S02]  /*1e50*/  SHF.R.U32.HI R3, RZ, 0x3, R4 ;  /* 0x00000003ff037819 */ /* 0x000fe40000011604 */
[----:B------:R-:W-:Y:S01]  /*1e60*/  LOP3.LUT R2, R0, 0x30, R2, 0x78, !PT ;  /* 0x0000003000027812 */ /* 0x000fe200078e7802 */
[----:B------:R-:W-:Y:S01]  /*1e70*/  USHF.R.U32.HI UR6, URZ, UR17, UR6 ;  /* 0x00000011ff067299 */ /* 0x000fe20008011606 */
[----:B------:R-:W-:Y:S01]  /*1e80*/  LOP3.LUT R69, R6, 0x30, R69, 0x78, !PT ;  /* 0x0000003006457812 */ /* 0x000fe200078e7845 */
[----:B------:R-:W-:Y:S01]  /*1e90*/  IMAD.MOV.U32 R0, RZ, RZ, RZ ;  /* 0x000000ffff007224 */ /* 0x000fe200078e00ff */
[----:B------:R-:W-:Y:S01]  /*1ea0*/  LOP3.LUT R68, R5, 0x30, R68, 0x78, !PT ;  /* 0x0000003005447812 */ /* 0x000fe200078e7844 */
[----:B----4-:R-:W-:Y:S01]  /*1eb0*/  UIMAD.WIDE.U32 UR8, UR6, UR5, URZ ;  /* 0x00000005060872a5 */ /* 0x010fe2000f8e00ff */
[----:B------:R-:W-:-:S06]  /*1ec0*/  LOP3.LUT R3, R4, 0x30, R3, 0x78, !PT ;  /* 0x0000003004037812 */ /* 0x000fcc00078e7803 */
[----:B------:R-:W-:Y:S02]  /*1ed0*/  UMOV UR7, UR9 ;  /* 0x0000000900077c82 */ /* 0x000fe40008000000 */
[----:B------:R-:W-:Y:S02]  /*1ee0*/  UIADD3 UR5, UPT, UPT, UR6, -UR7, URZ ;  /* 0x8000000706057290 */ /* 0x000fe4000fffe0ff */
[----:B------:R-:W2:Y:S02]  /*1ef0*/  LDCU UR9, c[0x0][0x370] ;  /* 0x00006e00ff0977ac */ /* 0x000ea40008000800 */
[----:B------:R-:W-:Y:S01]  /*1f00*/  USHF.R.U32.HI UR5, URZ, UR16, UR5 ;  /* 0x00000010ff057299 */ /* 0x000fe20008011605 */
[----:B------:R-:W1:Y:S03]  /*1f10*/  LDCU UR8, c[0x0][0x378] ;  /* 0x00006f00ff0877ac */ /* 0x000e660008000800 */
[----:B------:R-:W-:Y:S01]  /*1f20*/  UIADD3 UR5, UPT, UPT, UR7, UR5, URZ ;  /* 0x0000000507057290 */ /* 0x000fe2000fffe0ff */
[----:B------:R-:W4:Y:S03]  /*1f30*/  S2UR UR7, SR_CgaCtaId ;  /* 0x00000000000779c3 */ /* 0x000f260000008800 */
[----:B------:R-:W-:-:S04]  /*1f40*/  USHF.R.U32.HI UR5, URZ, UR15, UR5 ;  /* 0x0000000fff057299 */ /* 0x000fc80008011605 */
[----:B------:R-:W-:Y:S02]  /*1f50*/  UIADD3 UR5, UPT, UPT, -UR5, URZ, URZ ;  /* 0x000000ff05057290 */ /* 0x000fe4000fffe1ff */
[----:B--2---:R-:W-:Y:S02]  /*1f60*/  UIMAD UR10, UR10, UR9, URZ ;  /* 0x000000090a0a72a4 */ /* 0x004fe4000f8e02ff */
[----:B------:R-:W-:Y:S02]  /*1f70*/  UIMAD UR4, UR4, UR5, UR6 ;  /* 0x00000005040472a4 */ /* 0x000fe4000f8e0206 */
[----:B-1----:R-:W-:Y:S02]  /*1f80*/  UIMAD UR8, UR10, UR8, URZ ;  /* 0x000000080a0872a4 */ /* 0x002fe4000f8e02ff */
[----:B------:R-:W-:Y:S02]  /*1f90*/  UIADD3 UR6, UPT, UPT, -UR6, URZ, URZ ;  /* 0x000000ff06067290 */ /* 0x000fe4000fffe1ff */
[----:B------:R-:W-:Y:S01]  /*1fa0*/  ULEA.HI UR26, UR8, UR8, URZ, 0x1 ;  /* 0x00000008081a7291 */ /* 0x000fe2000f8f08ff */
[----:B------:R-:W1:Y:S01]  /*1fb0*/  LDCU UR5, c[0x0][0x5cc] ;  /* 0x0000b980ff0577ac */ /* 0x000e620008000800 */
[----:B------:R-:W-:-:S02]  /*1fc0*/  UMOV UR9, 0x400 ;  /* 0x0000040000097882 */ /* 0x000fc40000000000 */
[----:B------:R-:W-:Y:S02]  /*1fd0*/  USHF.R.S32.HI UR26, URZ, 0x1, UR26 ;  /* 0x00000001ff1a7899 */ /* 0x000fe4000801141a */
[----:B----4-:R-:W-:Y:S02]  /*1fe0*/  ULEA UR7, UR7, UR9, 0x18 ;  /* 0x0000000907077291 */ /* 0x010fe4000f8ec0ff */
[----:B-1-3--:R-:W-:-:S12]  /*1ff0*/  UIMAD UR14, UR5, UR6, UR14 ;  /* 0x00000006050e72a4 */ /* 0x00afd8000f8e020e */
.L_x_39:
[----:B------:R-:W-:Y:S01]  /*2000*/  ULEA UR22, UR23, UR7, 0x3 ;  /* 0x0000000717167291 */ /* 0x000fe2000f8e18ff */
[----:B------:R-:W-:Y:S01]  /*2010*/  SHF.L.U32 R6, R0, 0x1f, RZ ;  /* 0x0000001f00067819 */ /* 0x000fe200000006ff */
[----:B------:R-:W1:Y:S01]  /*2020*/  S2UR UR29, SR_CgaCtaId ;  /* 0x00000000001d79c3 */ /* 0x000e620000008800 */
[----:B------:R-:W-:Y:S02]  /*2030*/  UIADD3 UR5, UPT, UPT, UR4, UR4, URZ ;  /* 0x0000000404057290 */ /* 0x000fe4000fffe0ff */
[----:B------:R-:W-:Y:S02]  /*2040*/  UIADD3 UR40, UP1, UPT, UR30, 0x140, URZ ;  /* 0x000001401e287890 */ /* 0x000fe4000ff3e0ff */
[----:B------:R-:W-:Y:S02]  /*2050*/  ULOP3.LUT UR5, UR5, 0x1, UR11, 0xf8, !UPT ;  /* 0x0000000105057892 */ /* 0x000fe4000f8ef80b */
[----:B------:R-:W-:Y:S01]  /*2060*/  UIADD3 UR38, UP0, UPT, UR30, 0x1c0, URZ ;  /* 0x000001c01e267890 */ /* 0x000fe2000ff1e0ff */
[----:B------:R-:W2:Y:S01]  /*2070*/  SYNCS.PHASECHK.TRANS64.TRYWAIT P0, [UR22+0x30], R6 ;  /* 0x00003006ff0075a7 */ /* 0x000ea20008001116 */
[----:B------:R-:W-:Y:S01]  /*2080*/  UMOV UR4, 0x400 ;  /* 0x0000040000047882 */ /* 0x000fe20000000000 */
[----:B------:R-:W-:-:S02]  /*2090*/  USHF.L.U32 UR13, UR5, 0x8, URZ ;  /* 0x00000008050d7899 */ /* 0x000fc400080006ff */
[----:B------:R-:W-:Y:S02]  /*20a0*/  ULEA UR36, UR23, UR25, 0x8 ;  /* 0x0000001917247291 */ /* 0x000fe4000f8e40ff */
[----:B------:R-:W-:Y:S01]  /*20b0*/  USHF.L.U32 UR35, UR24, 0x3, URZ ;  /* 0x0000000318237899 */ /* 0x000fe200080006ff */
[----:B------:R-:W3:Y:S01]  /*20c0*/  LDCU UR32, c[0x0][0x5e4] ;  /* 0x0000bc80ff2077ac */ /* 0x000ee20008000800 */
[----:B------:R-:W-:Y:S02]  /*20d0*/  USHF.L.U32 UR14, UR14, 0x7, URZ ;  /* 0x000000070e0e7899 */ /* 0x000fe400080006ff */
[----:B------:R-:W-:Y:S02]  /*20e0*/  UIADD3.X UR41, UPT, UPT, URZ, UR31, URZ, UP1, !UPT ;  /* 0x0000001fff297290 */ /* 0x000fe40008ffe4ff */
[----:B-1----:R-:W-:Y:S02]  /*20f0*/  ULEA UR29, UR29, UR4, 0x18 ;  /* 0x000000041d1d7291 */ /* 0x002fe4000f8ec0ff */
[----:B------:R-:W-:-:S02]  /*2100*/  UIADD3.X UR39, UPT, UPT, URZ, UR31, URZ, UP0, !UPT ;  /* 0x0000001fff277290 */ /* 0x000fc400087fe4ff */
[----:B------:R-:W-:Y:S01]  /*2110*/  USHF.L.U32 UR5, UR5, 0x7, URZ ;  /* 0x0000000705057899 */ /* 0x000fe200080006ff */
[----:B--23--:R-:W-:Y:S11]  /*2120*/  @!P0 BRA `(.L_x_36) ;  /* 0x0000001c00f88947 */ /* 0x00cff60003800000 */
.L_x_53:
[----:B------:R-:W-:Y:S01]  /*2130*/  UMOV UR34, 0x1 ;  /* 0x0000000100227882 */ /* 0x000fe20000000000 */
[----:B------:R-:W-:-:S05]  /*2140*/  UMOV UR33, UR35 ;  /* 0x0000002300217c82 */ /* 0x000fca0008000000 */
.L_x_38:
[----:B-1----:R-:W-:Y:S01]  /*2150*/  LDTM.x32 R36, tmem[UR36+0x20] ;  /* 0x00002024002479ee */ /* 0x002fe200082c0000 */
[----:B-1----:R-:W1:Y:S01]  /*2160*/  LDTM.x32 R4, tmem[UR36] ;  /* 0x00000024000479ee */ /* 0x002e6200082c0000 */
[----:B------:R-:W-:Y:S02]  /*2170*/  USHF.R.S32.HI UR12, URZ, 0x1f, UR33 ;  /* 0x0000001fff0c7899 */ /* 0x000fe40008011421 */
[----:B------:R-:W-:Y:S02]  /*2180*/  UIADD3 UR4, UPT, UPT, UR33, 0x1, URZ ;  /* 0x0000000121047890 */ /* 0x000fe4000fffe0ff */
[----:B------:R-:W-:Y:S02]  /*2190*/  ULEA.HI UR12, UR12, UR33, URZ, 0x2 ;  /* 0x000000210c0c7291 */ /* 0x000fe4000f8f10ff */
[----:B------:R-:W-:Y:S02]  /*21a0*/  USHF.R.S32.HI UR8, URZ, 0x1f, UR4 ;  /* 0x0000001fff087899 */ /* 0x000fe40008011404 */
[----:B------:R-:W-:-:S02]  /*21b0*/  ULOP3.LUT UR12, UR12, 0xfffffffc, URZ, 0xc0, !UPT ;  /* 0xfffffffc0c0c7892 */ /* 0x000fc4000f8ec0ff */
[----:B------:R-:W-:Y:S02]  /*21c0*/  ULEA.HI UR8, UR8, UR4, URZ, 0x2 ;  /* 0x0000000408087291 */ /* 0x000fe4000f8f10ff */
[----:B------:R-:W-:Y:S02]  /*21d0*/  UIADD3 UR12, UPT, UPT, -UR12, UR33, URZ ;  /* 0x000000210c0c7290 */ /* 0x000fe4000fffe1ff */
[----:B------:R-:W-:Y:S02]  /*21e0*/  ULOP3.LUT UR8, UR8, 0xfffffffc, URZ, 0xc0, !UPT ;  /* 0xfffffffc08087892 */ /* 0x000fe4000f8ec0ff */
[----:B------:R-:W-:Y:S02]  /*21f0*/  UISETP.NE.AND UP0, UPT, UR21, URZ, UPT ;  /* 0x000000ff1500728c */ /* 0x000fe4000bf05270 */
[----:B------:R-:W-:Y:S01]  /*2200*/  MOV R74, UR12 ;  /* 0x0000000c004a7c02 */ /* 0x000fe20008000f00 */
[----:B------:R-:W-:Y:S02]  /*2210*/  UIADD3 UR8, UPT, UPT, UR4, -UR8, URZ ;  /* 0x8000000804087290 */ /* 0x000fe4000fffe0ff */
[----:B------:R-:W-:Y:S01]  /*2220*/  ULEA.HI UR4, UR35, UR35, URZ, 0x1 ;  /* 0x0000002323047291 */ /* 0x000fe2000f8f08ff */
[----:B------:R-:W-:Y:S01]  /*2230*/  LEA R79, R74, R2, 0xd ;  /* 0x000000024a4f7211 */ /* 0x000fe200078e68ff */
[----:B-1----:R-:W-:Y:S01]  /*2240*/  FMUL R75, R7, UR32 ;  /* 0x00000020074b7c20 */ /* 0x002fe20008400000 */
[----:B------:R-:W-:Y:S01]  /*2250*/  FMUL R76, R6, UR32 ;  /* 0x00000020064c7c20 */ /* 0x000fe20008400000 */
[----:B------:R-:W-:Y:S01]  /*2260*/  FMUL R77, R5, UR32 ;  /* 0x00000020054d7c20 */ /* 0x000fe20008400000 */
[----:B------:R-:W-:Y:S01]  /*2270*/  FMUL R78, R4, UR32 ;  /* 0x00000020044e7c20 */ /* 0x000fe20008400000 */
[----:B------:R-:W-:Y:S01]  /*2280*/  FMUL R9, R9, UR32 ;  /* 0x0000002009097c20 */ /* 0x000fe20008400000 */
[----:B------:R-:W-:Y:S01]  /*2290*/  FMUL R8, R8, UR32 ;  /* 0x0000002008087c20 */ /* 0x000fe20008400000 */
[----:B------:R-:W-:Y:S01]  /*22a0*/  FMUL R11, R11, UR32 ;  /* 0x000000200b0b7c20 */ /* 0x000fe20008400000 */
[----:B------:R-:W-:Y:S01]  /*22b0*/  FMUL R10, R10, UR32 ;  /* 0x000000200a0a7c20 */ /* 0x000fe20008400000 */
[----:B------:R-:W-:Y:S01]  /*22c0*/  F2FP.BF16.F32.PACK_AB R5, R75, R76 ;  /* 0x0000004c4b05723e */ /* 0x000fe200000010ff */
[----:B------:R-:W-:Y:S01]  /*22d0*/  FMUL R53, R53, UR32 ;  /* 0x0000002035357c20 */ /* 0x000fe20008400000 */
[----:B------:R-:W-:Y:S01]  /*22e0*/  F2FP.BF16.F32.PACK_AB R4, R77, R78 ;  /* 0x0000004e4d04723e */ /* 0x000fe200000010ff */
[----:B------:R-:W-:Y:S01]  /*22f0*/  FMUL R52, R52, UR32 ;  /* 0x0000002034347c20 */ /* 0x000fe20008400000 */
[----:B------:R-:W-:Y:S01]  /*2300*/  F2FP.BF16.F32.PACK_AB R6, R9, R8 ;  /* 0x000000080906723e */ /* 0x000fe200000010ff */
[----:B------:R-:W-:Y:S01]  /*2310*/  FMUL R13, R13, UR32 ;  /* 0x000000200d0d7c20 */ /* 0x000fe20008400000 */
[----:B------:R-:W-:Y:S01]  /*2320*/  F2FP.BF16.F32.PACK_AB R7, R11, R10 ;  /* 0x0000000a0b07723e */ /* 0x000fe200000010ff */
[----:B------:R-:W-:Y:S01]  /*2330*/  FMUL R12, R12, UR32 ;  /* 0x000000200c0c7c20 */ /* 0x000fe20008400000 */
[----:B------:R-:W-:Y:S01]  /*2340*/  FMUL R14, R14, UR32 ;  /* 0x000000200e0e7c20 */ /* 0x000fe20008400000 */
[----:B------:R-:W-:Y:S01]  /*2350*/  FMUL R17, R17, UR32 ;  /* 0x0000002011117c20 */ /* 0x000fe20008400000 */
[----:B------:R-:W-:Y:S01]  /*2360*/  FMUL R16, R16, UR32 ;  /* 0x0000002010107c20 */ /* 0x000fe20008400000 */
[----:B------:R1:W-:Y:S01]  /*2370*/  STS.128 [R79], R4 ;  /* 0x000000044f007388 */ /* 0x0003e20000000c00 */
[----:B------:R-:W-:Y:S01]  /*2380*/  FMUL R19, R19, UR32 ;  /* 0x0000002013137c20 */ /* 0x000fe20008400000 */
[----:B------:R-:W-:Y:S01]  /*2390*/  FMUL R80, R18, UR32 ;  /* 0x0000002012507c20 */ /* 0x000fe20008400000 */
[----:B------:R-:W-:Y:S01]  /*23a0*/  LEA R82, R74, R3, 0xd ;  /* 0x000000034a527211 */ /* 0x000fe200078e68ff */
[----:B------:R-:W-:Y:S01]  /*23b0*/  FMUL R54, R54, UR32 ;  /* 0x0000002036367c20 */ /* 0x000fe20008400000 */
        /* <DEDUP_REMOVED lines=8> */
[----:B------:R-:W-:Y:S01]  /*2440*/  FMUL R86, R56, -1.4426950216293334961 ;  /* 0xbfb8aa3b38567820 */ /* 0x000fe20000400000 */
[----:B------:R-:W-:Y:S01]  /*2450*/  FMUL R55, R55, UR32 ;  /* 0x0000002037377c20 */ /* 0x000fe20008400000 */
[----:B------:R-:W-:Y:S01]  /*2460*/  FMUL R57, R57, UR32 ;  /* 0x0000002039397c20 */ /* 0x000fe20008400000 */
[----:B------:R-:W-:Y:S01]  /*2470*/  LEA R24, R74, R68, 0xd ;  /* 0x000000444a187211 */ /* 0x000fe200078e68ff */
[----:B------:R-:W-:Y:S01]  /*2480*/  FMUL R45, R45, UR32 ;  /* 0x000000202d2d7c20 */ /* 0x000fe20008400000 */
[----:B------:R-:W-:Y:S01]  /*2490*/  FMUL R81, R55, -1.4426950216293334961 ;  /* 0xbfb8aa3b37517820 */ /* 0x000fe20000400000 */
[----:B------:R-:W-:Y:S01]  /*24a0*/  FMUL R84, R57, -1.4426950216293334961 ;  /* 0xbfb8aa3b39547820 */ /* 0x000fe20000400000 */
[----:B------:R-:W-:Y:S01]  /*24b0*/  MUFU.EX2 R86, R86 ;  /* 0x0000005600567308 */ /* 0x000fe20000000800 */
[----:B------:R-:W-:Y:S01]  /*24c0*/  FMUL R47, R47, UR32 ;  /* 0x000000202f2f7c20 */ /* 0x000fe20008400000 */
[----:B------:R-:W-:Y:S01]  /*24d0*/  FMUL R48, R48, UR32 ;  /* 0x0000002030307c20 */ /* 0x000fe20008400000 */
[----:B------:R-:W-:Y:S01]  /*24e0*/  FMUL R49, R49, UR32 ;  /* 0x0000002031317c20 */ /* 0x000fe20008400000 */
[----:B------:R-:W-:Y:S01]  /*24f0*/  FMUL R50, R50, UR32 ;  /* 0x0000002032327c20 */ /* 0x000fe20008400000 */
[----:B------:R-:W-:Y:S01]  /*2500*/  FMUL R44, R44, UR32 ;  /* 0x000000202c2c7c20 */ /* 0x000fe20008400000 */
[----:B------:R-:W-:Y:S01]  /*2510*/  FMUL R88, R48, -1.4426950216293334961 ;  /* 0xbfb8aa3b30587820 */ /* 0x000fe20000400000 */
[----:B------:R-:W-:Y:S01]  /*2520*/  FMUL R87, R49, -1.4426950216293334961 ;  /* 0xbfb8aa3b31577820 */ /* 0x000fe20000400000 */
[----:B------:R-:W2:Y:S01]  /*2530*/  MUFU.EX2 R81, R81 ;  /* 0x0000005100517308 */ /* 0x000ea20000000800 */
[----:B------:R-:W-:Y:S01]  /*2540*/  FMUL R90, R50, -1.4426950216293334961 ;  /* 0xbfb8aa3b325a7820 */ /* 0x000fe20000400000 */
[----:B------:R-:W-:Y:S01]  /*2550*/  FMUL R51, R51, UR32 ;  /* 0x0000002033337c20 */ /* 0x000fe20008400000 */
[----:B-1----:R-:W-:Y:S01]  /*2560*/  FMUL R4, R53, -1.4426950216293334961 ;  /* 0xbfb8aa3b35047820 */ /* 0x002fe20000400000 */
[----:B------:R-:W-:Y:S01]  /*2570*/  FMUL R79, R15, UR32 ;  /* 0x000000200f4f7c20 */ /* 0x000fe20008400000 */
[----:B------:R-:W-:Y:S01]  /*2580*/  F2FP.BF16.F32.PACK_AB R6, R17, R16 ;  /* 0x000000101106723e */ /* 0x000fe200000010ff */
[----:B------:R-:W-:Y:S01]  /*2590*/  FMUL R89, R51, -1.4426950216293334961 ;  /* 0xbfb8aa3b33597820 */ /* 0x000fe20000400000 */
[----:B------:R-:W-:Y:S01]  /*25a0*/  F2FP.BF16.F32.PACK_AB R7, R19, R80 ;  /* 0x000000501307723e */ /* 0x000fe200000010ff */
[----:B------:R1:W3:Y:S01]  /*25b0*/  MUFU.EX2 R15, R4 ;  /* 0x00000004000f7308 */ /* 0x0002e20000000800 */
[----:B------:R-:W-:Y:S01]  /*25c0*/  F2FP.BF16.F32.PACK_AB R5, R79, R14 ;  /* 0x0000000e4f05723e */ /* 0x000fe200000010ff */
[----:B------:R-:W-:Y:S01]  /*25d0*/  FMUL R39, R39, UR32 ;  /* 0x0000002027277c20 */ /* 0x000fe20008400000 */
[----:B------:R-:W-:Y:S01]  /*25e0*/  FMUL R46, R46, UR32 ;  /* 0x000000202e2e7c20 */ /* 0x000fe20008400000 */
[----:B------:R-:W-:Y:S01]  /*25f0*/  FMUL R61, R61, UR32 ;  /* 0x000000203d3d7c20 */ /* 0x000fe20008400000 */
[----:B------:R-:W-:Y:S01]  /*2600*/  FMUL R41, R41, UR32 ;  /* 0x0000002029297c20 */ /* 0x000fe20008400000 */
[----:B------:R-:W-:Y:S01]  /*2610*/  FMUL R29, R29, UR32 ;  /* 0x000000201d1d7c20 */ /* 0x000fe20008400000 */
[----:B------:R-:W-:Y:S01]  /*2620*/  FMUL R28, R28, UR32 ;  /* 0x000000201c1c7c20 */ /* 0x000fe20008400000 */
[----:B------:R-:W4:Y:S01]  /*2630*/  MUFU.EX2 R84, R84 ;  /* 0x0000005400547308 */ /* 0x000f220000000800 */
[----:B--2---:R-:W-:Y:S01]  /*2640*/  FADD R81, R81, 1 ;  /* 0x3f80000051517421 */ /* 0x004fe20000000000 */
[----:B------:R-:W-:Y:S01]  /*2650*/  FMUL R31, R31, UR32 ;  /* 0x000000201f1f7c20 */ /* 0x000fe20008400000 */
[----:B------:R-:W-:Y:S01]  /*2660*/  FMUL R30, R30, UR32 ;  /* 0x000000201e1e7c20 */ /* 0x000fe20008400000 */
[----:B------:R-:W-:Y:S01]  /*2670*/  FMUL R33, R33, UR32 ;  /* 0x0000002021217c20 */ /* 0x000fe20008400000 */
[----:B------:R-:W-:Y:S01]  /*2680*/  FMUL R32, R32, UR32 ;  /* 0x0000002020207c20 */ /* 0x000fe20008400000 */
[----:B------:R-:W-:Y:S01]  /*2690*/  FMUL R35, R35, UR32 ;  /* 0x0000002023237c20 */ /* 0x000fe20008400000 */
[----:B------:R-:W-:Y:S01]  /*26a0*/  FMUL R34, R34, UR32 ;  /* 0x0000002022227c20 */ /* 0x000fe20008400000 */
[----:B------:R-:W2:Y:S01]  /*26b0*/  MUFU.EX2 R88, R88 ;  /* 0x0000005800587308 */ /* 0x000ea20000000800 */
[----:B-1----:R-:W-:Y:S01]  /*26c0*/  FMUL R4, R52, -1.4426950216293334961 ;  /* 0xbfb8aa3b34047820 */ /* 0x002fe20000400000 */
[----:B---3--:R-:W-:Y:S01]  /*26d0*/  FADD R15, R15, 1 ;  /* 0x3f8000000f0f7421 */ /* 0x008fe20000000000 */
[----:B------:R-:W-:Y:S01]  /*26e0*/  LEA R74, R74, R69, 0xd ;  /* 0x000000454a4a7211 */ /* 0x000fe200078e68ff */
[----:B------:R-:W-:-:S04]  /*26f0*/  ULOP3.LUT UR4, UR4, 0xfffffffe, URZ, 0xc0, !UPT ;  /* 0xfffffffe04047892 */ /* 0x000fc8000f8ec0ff */
[----:B------:R1:W3:Y:S01]  /*2700*/  MUFU.EX2 R18, R4 ;  /* 0x0000000400127308 */ /* 0x0002e20000000800 */
[----:B----4-:R-:W-:Y:S01]  /*2710*/  FADD R84, R84, 1 ;  /* 0x3f80000054547421 */ /* 0x010fe20000000000 */
[----:B------:R-:W-:-:S06]  /*2720*/  UIADD3 UR4, UPT, UPT, -UR4, UR35, URZ ;  /* 0x0000002304047290 */ /* 0x000fcc000fffe1ff */
[----:B------:R-:W4:Y:S01]  /*2730*/  MUFU.RCP R15, R15 ;  /* 0x0000000f000f7308 */ /* 0x000f220000001000 */
[----:B--2---:R-:W-:-:S07]  /*2740*/  FADD R88, R88, 1 ;  /* 0x3f80000058587421 */ /* 0x004fce0000000000 */
[----:B------:R-:W2:Y:S01]  /*2750*/  MUFU.EX2 R87, R87 ;  /* 0x0000005700577308 */ /* 0x000ea20000000800 */
[----:B-1----:R-:W-:Y:S01]  /*2760*/  F2FP.BF16.F32.PACK_AB R4, R13, R12 ;  /* 0x0000000c0d04723e */ /* 0x002fe200000010ff */
[----:B---3--:R-:W-:-:S04]  /*2770*/  FADD R18, R18, 1 ;  /* 0x3f80000012127421 */ /* 0x008fc80000000000 */
[----:B------:R1:W-:Y:S02]  /*2780*/  STS.128 [R82], R4 ;  /* 0x0000000452007388 */ /* 0x0003e40000000c00 */
[----:B------:R-:W3:Y:S01]  /*2790*/  MUFU.RCP R18, R18 ;  /* 0x0000001200127308 */ /* 0x000ee20000001000 */
[----:B----4-:R-:W-:Y:S01]  /*27a0*/  FMUL R26, R53, R15 ;  /* 0x0000000f351a7220 */ /* 0x010fe20000400000 */
[----:B------:R-:W-:-:S03]  /*27b0*/  FMUL R15, R38, UR32 ;  /* 0x00000020260f7c20 */ /* 0x000fc60008400000 */
[----:B------:R-:W-:-:S03]  /*27c0*/  FMUL R26, R21, R26 ;  /* 0x0000001a151a7220 */ /* 0x000fc60000400000 */
[----:B------:R-:W-:Y:S01]  /*27d0*/  MUFU.RCP R38, R81 ;  /* 0x0000005100267308 */ /* 0x000fe20000001000 */
[----:B--2---:R-:W-:-:S07]  /*27e0*/  FADD R87, R87, 1 ;  /* 0x3f80000057577421 */ /* 0x004fce0000000000 */
[----:B------:R-:W-:Y:S01]  /*27f0*/  MUFU.EX2 R90, R90 ;  /* 0x0000005a005a7308 */ /* 0x000fe20000000800 */
[----:B---3--:R-:W-:-:S07]  /*2800*/  FMUL R18, R52, R18 ;  /* 0x0000001234127220 */ /* 0x008fce0000400000 */
[----:B------:R-:W2:Y:S01]  /*2810*/  MUFU.EX2 R89, R89 ;  /* 0x0000005900597308 */ /* 0x000ea20000000800 */
[----:B-1----:R-:W-:Y:S01]  /*2820*/  FMUL R4, R54, -1.4426950216293334961 ;  /* 0xbfb8aa3b36047820 */ /* 0x002fe20000400000 */
[----:B------:R-:W-:Y:S01]  /*2830*/  FMUL R82, R23, UR32 ;  /* 0x0000002017527c20 */ /* 0x000fe20008400000 */
[----:B------:R-:W-:-:S05]  /*2840*/  F2FP.BF16.F32.PACK_AB R6, R25, R83 ;  /* 0x000000531906723e */ /* 0x000fca00000010ff */
[----:B------:R-:W1:Y:S01]  /*2850*/  MUFU.EX2 R23, R4 ;  /* 0x0000000400177308 */ /* 0x000e620000000800 */
[----:B------:R-:W-:Y:S02]  /*2860*/  F2FP.BF16.F32.PACK_AB R7, R27, R85 ;  /* 0x000000551b07723e */ /* 0x000fe400000010ff */
[----:B------:R-:W-:Y:S01]  /*2870*/  F2FP.BF16.F32.PACK_AB R5, R82, R22 ;  /* 0x000000165205723e */ /* 0x000fe200000010ff */
[----:B--2---:R-:W-:Y:S01]  /*2880*/  FADD R89, R89, 1 ;  /* 0x3f80000059597421 */ /* 0x004fe20000000000 */
[----:B-1----:R-:W-:Y:S01]  /*2890*/  FADD R23, R23, 1 ;  /* 0x3f80000017177421 */ /* 0x002fe20000000000 */
[----:B------:R-:W-:Y:S01]  /*28a0*/  F2FP.BF16.F32.PACK_AB R4, R21, R20 ;  /* 0x000000141504723e */ /* 0x000fe200000010ff */
[----:B------:R-:W-:Y:S02]  /*28b0*/  FMUL R21, R15, -1.4426950216293334961 ;  /* 0xbfb8aa3b0f157820 */ /* 0x000fe40000400000 */
[----:B------:R-:W1:Y:S02]  /*28c0*/  MUFU.RCP R91, R23 ;  /* 0x00000017005b7308 */ /* 0x000e640000001000 */
[----:B------:R2:W-:Y:S06]  /*28d0*/  STS.128 [R24], R4 ;  /* 0x0000000418007388 */ /* 0x0005ec0000000c00 */
[----:B------:R-:W3:Y:S01]  /*28e0*/  MUFU.EX2 R21, R21 ;  /* 0x0000001500157308 */ /* 0x000ee20000000800 */
[----:B-1----:R-:W-:Y:S01]  /*28f0*/  FMUL R91, R54, R91 ;  /* 0x0000005b365b7220 */ /* 0x002fe20000400000 */
[----:B------:R-:W-:-:S06]  /*2900*/  FMUL R23, R39, -1.4426950216293334961 ;  /* 0xbfb8aa3b27177820 */ /* 0x000fcc0000400000 */
[----:B------:R-:W1:Y:S01]  /*2910*/  MUFU.EX2 R23, R23 ;  /* 0x0000001700177308 */ /* 0x000e620000000800 */
[----:B---3--:R-:W-:-:S07]  /*2920*/  FADD R21, R21, 1 ;  /* 0x3f80000015157421 */ /* 0x008fce0000000000 */
[----:B------:R-:W3:Y:S01]  /*2930*/  MUFU.RCP R21, R21 ;  /* 0x0000001500157308 */ /* 0x000ee20000001000 */
[----:B--2---:R-:W-:Y:S01]  /*2940*/  FMUL R4, R45, -1.4426950216293334961 ;  /* 0xbfb8aa3b2d047820 */ /* 0x004fe20000400000 */
[----:B------:R-:W-:Y:S01]  /*2950*/  FMUL R24, R20, R18 ;  /* 0x0000001214187220 */ /* 0x000fe20000400000 */
[----:B------:R-:W-:Y:S01]  /*2960*/  FMUL R20, R36, UR32 ;  /* 0x0000002024147c20 */ /* 0x000fe20008400000 */
[----:B------:R-:W-:Y:S01]  /*2970*/  FMUL R36, R22, R91 ;  /* 0x0000005b16247220 */ /* 0x000fe20000400000 */
[----:B------:R-:W-:Y:S01]  /*2980*/  FADD R22, R86, 1 ;  /* 0x3f80000056167421 */ /* 0x000fe20000000000 */
[----:B------:R-:W-:Y:S01]  /*2990*/  FMUL R6, R47, -1.4426950216293334961 ;  /* 0xbfb8aa3b2f067820 */ /* 0x000fe20000400000 */
[----:B------:R-:W-:Y:S01]  /*29a0*/  FMUL R18, R37, UR32 ;  /* 0x0000002025127c20 */ /* 0x000fe20008400000 */
[----:B------:R-:W2:Y:S01]  /*29b0*/  MUFU.EX2 R4, R4 ;  /* 0x0000000400047308 */ /* 0x000ea20000000800 */
[----:B------:R-:W-:Y:S01]  /*29c0*/  FMUL R37, R55, R38 ;  /* 0x0000002637257220 */ /* 0x000fe20000400000 */
[----:B------:R-:W-:Y:S01]  /*29d0*/  FMUL R5, R44, -1.4426950216293334961 ;  /* 0xbfb8aa3b2c057820 */ /* 0x000fe20000400000 */
[----:B------:R-:W-:Y:S01]  /*29e0*/  FMUL R7, R46, -1.4426950216293334961 ;  /* 0xbfb8aa3b2e077820 */ /* 0x000fe20000400000 */
[----:B------:R-:W-:Y:S01]  /*29f0*/  FMUL R91, R20, -1.4426950216293334961 ;  /* 0xbfb8aa3b145b7820 */ /* 0x000fe20000400000 */
[----:B-1----:R-:W-:Y:S01]  /*2a00*/  FADD R23, R23, 1 ;  /* 0x3f80000017177421 */ /* 0x002fe20000000000 */
[----:B------:R-:W-:Y:S01]  /*2a10*/  FMUL R81, R18, -1.4426950216293334961 ;  /* 0xbfb8aa3b12517820 */ /* 0x000fe20000400000 */
[----:B------:R-:W-:Y:S01]  /*2a20*/  FMUL R37, R82, R37 ;  /* 0x0000002552257220 */ /* 0x000fe20000400000 */
[----:B------:R-:W1:Y:S01]  /*2a30*/  MUFU.RCP R22, R22 ;  /* 0x0000001600167308 */ /* 0x000e620000001000 */
[----:B---3--:R-:W-:Y:S01]  /*2a40*/  FMUL R21, R15, R21 ;  /* 0x000000150f157220 */ /* 0x008fe20000400000 */
[----:B------:R-:W-:-:S06]  /*2a50*/  FMUL R82, R41, -1.4426950216293334961 ;  /* 0xbfb8aa3b29527820 */ /* 0x000fcc0000400000 */
[----:B------:R-:W3:Y:S01]  /*2a60*/  MUFU.EX2 R6, R6 ;  /* 0x0000000600067308 */ /* 0x000ee20000000800 */
[----:B--2---:R-:W-:-:S07]  /*2a70*/  FADD R4, R4, 1 ;  /* 0x3f80000004047421 */ /* 0x004fce0000000000 */
[----:B------:R-:W2:Y:S01]  /*2a80*/  MUFU.RCP R86, R84 ;  /* 0x0000005400567308 */ /* 0x000ea20000001000 */
[----:B-1----:R-:W-:-:S04]  /*2a90*/  FMUL R22, R56, R22 ;  /* 0x0000001638167220 */ /* 0x002fc80000400000 */
[----:B------:R-:W-:Y:S01]  /*2aa0*/  FMUL R38, R83, R22 ;  /* 0x0000001653267220 */ /* 0x000fe20000400000 */
[----:B------:R-:W-:Y:S01]  /*2ab0*/  FMUL R83, R42, UR32 ;  /* 0x000000202a537c20 */ /* 0x000fe20008400000 */
[----:B------:R-:W-:Y:S01]  /*2ac0*/  FMUL R22, R40, UR32 ;  /* 0x0000002028167c20 */ /* 0x000fe20008400000 */
[----:B------:R-:W1:Y:S01]  /*2ad0*/  MUFU.RCP R84, R4 ;  /* 0x0000000400547308 */ /* 0x000e620000001000 */
[----:B---3--:R-:W-:-:S07]  /*2ae0*/  FADD R6, R6, 1 ;  /* 0x3f80000006067421 */ /* 0x008fce0000000000 */
[----:B------:R-:W3:Y:S01]  /*2af0*/  MUFU.EX2 R5, R5 ;  /* 0x0000000500057308 */ /* 0x000ee20000000800 */
[----:B--2---:R-:W-:-:S04]  /*2b00*/  FMUL R86, R57, R86 ;  /* 0x0000005639567220 */ /* 0x004fc80000400000 */
[----:B------:R-:W-:Y:S01]  /*2b10*/  FMUL R25, R25, R86 ;  /* 0x0000005619197220 */ /* 0x000fe20000400000 */
[----:B------:R-:W-:Y:S02]  /*2b20*/  FMUL R86, R58, UR32 ;  /* 0x000000203a567c20 */ /* 0x000fe40008400000 */
[----:B------:R-:W2:Y:S01]  /*2b30*/  MUFU.EX2 R7, R7 ;  /* 0x0000000700077308 */ /* 0x000ea20000000800 */
[----:B-1----:R-:W-:Y:S01]  /*2b40*/  FMUL R42, R45, R84 ;  /* 0x000000542d2a7220 */ /* 0x002fe20000400000 */
[----:B------:R-:W-:Y:S01]  /*2b50*/  FMUL R84, R59, UR32 ;  /* 0x000000203b547c20 */ /* 0x000fe20008400000 */
[----:B------:R-:W-:Y:S02]  /*2b60*/  FMUL R4, R22, -1.4426950216293334961 ;  /* 0xbfb8aa3b16047820 */ /* 0x000fe40000400000 */
[----:B------:R-:W-:Y:S01]  /*2b70*/  FMUL R42, R13, R42 ;  /* 0x0000002a0d2a7220 */ /* 0x000fe20000400000 */
[----:B------:R-:W-:Y:S02]  /*2b80*/  FMUL R13, R86, -1.4426950216293334961 ;  /* 0xbfb8aa3b560d7820 */ /* 0x000fe40000400000 */
[----:B------:R-:W1:Y:S01]  /*2b90*/  MUFU.RCP R59, R6 ;  /* 0x00000006003b7308 */ /* 0x000e620000001000 */
[----:B---3--:R-:W-:-:S07]  /*2ba0*/  FADD R5, R5, 1 ;  /* 0x3f80000005057421 */ /* 0x008fce0000000000 */
[----:B------:R-:W-:Y:S01]  /*2bb0*/  MUFU.EX2 R91, R91 ;  /* 0x0000005b005b7308 */ /* 0x000fe20000000800 */
[----:B--2---:R-:W-:Y:S01]  /*2bc0*/  FADD R40, R7, 1 ;  /* 0x3f80000007287421 */ /* 0x004fe20000000000 */
[----:B------:R-:W-:-:S06]  /*2bd0*/  FMUL R7, R43, UR32 ;  /* 0x000000202b077c20 */ /* 0x000fcc0008400000 */
[----:B------:R-:W2:Y:S01]  /*2be0*/  MUFU.RCP R5, R5 ;  /* 0x0000000500057308 */ /* 0x000ea20000001000 */
[----:B-1----:R-:W-:Y:S01]  /*2bf0*/  FMUL R58, R47, R59 ;  /* 0x0000003b2f3a7220 */ /* 0x002fe20000400000 */
[----:B------:R-:W-:-:S03]  /*2c00*/  FMUL R6, R84, -1.4426950216293334961 ;  /* 0xbfb8aa3b54067820 */ /* 0x000fc60000400000 */
[----:B------:R-:W-:Y:S01]  /*2c10*/  FMUL R58, R79, R58 ;  /* 0x0000003a4f3a7220 */ /* 0x000fe20000400000 */
[----:B------:R-:W-:Y:S02]  /*2c20*/  FADD R79, R90, 1 ;  /* 0x3f8000005a4f7421 */ /* 0x000fe40000000000 */
[----:B------:R-:W1:Y:S08]  /*2c30*/  MUFU.RCP R59, R88 ;  /* 0x00000058003b7308 */ /* 0x000e700000001000 */
[----:B------:R3:W4:Y:S01]  /*2c40*/  MUFU.RCP R88, R87 ;  /* 0x0000005700587308 */ /* 0x0007220000001000 */
[----:B--2---:R-:W-:-:S07]  /*2c50*/  FMUL R5, R44, R5 ;  /* 0x000000052c057220 */ /* 0x004fce0000400000 */
[----:B------:R-:W2:Y:S01]  /*2c60*/  MUFU.RCP R79, R79 ;  /* 0x0000004f004f7308 */ /* 0x000ea20000001000 */
[----:B-1----:R-:W-:-:S04]  /*2c70*/  FMUL R59, R48, R59 ;  /* 0x0000003b303b7220 */ /* 0x002fc80000400000 */
[----:B------:R-:W-:-:S03]  /*2c80*/  FMUL R59, R16, R59 ;  /* 0x0000003b103b7220 */ /* 0x000fc60000400000 */
[----:B------:R-:W-:Y:S01]  /*2c90*/  MUFU.RCP R23, R23 ;  /* 0x0000001700177308 */ /* 0x000fe20000001000 */
[----:B---3--:R-:W-:Y:S01]  /*2ca0*/  FMUL R87, R60, UR32 ;  /* 0x000000203c577c20 */ /* 0x008fe20008400000 */
[----:B----4-:R-:W-:-:S03]  /*2cb0*/  FMUL R60, R49, R88 ;  /* 0x00000058313c7220 */ /* 0x010fc60000400000 */
[----:B------:R-:W-:Y:S01]  /*2cc0*/  FMUL R16, R87, -1.4426950216293334961 ;  /* 0xbfb8aa3b57107820 */ /* 0x000fe20000400000 */
[----:B------:R-:W-:Y:S01]  /*2cd0*/  FMUL R60, R17, R60 ;  /* 0x0000003c113c7220 */ /* 0x000fe20000400000 */
[----:B------:R-:W-:Y:S01]  /*2ce0*/  FMUL R17, R63, UR32 ;  /* 0x000000203f117c20 */ /* 0x000fe20008400000 */
[----:B------:R-:W1:Y:S01]  /*2cf0*/  MUFU.RCP R88, R89 ;  /* 0x0000005900587308 */ /* 0x000e620000001000 */
[----:B--2---:R-:W-:-:S04]  /*2d00*/  FMUL R79, R50, R79 ;  /* 0x0000004f324f7220 */ /* 0x004fc80000400000 */
[----:B------:R-:W-:Y:S01]  /*2d10*/  FMUL R79, R80, R79 ;  /* 0x0000004f504f7220 */ /* 0x000fe20000400000 */
[----:B------:R-:W-:Y:S02]  /*2d20*/  FADD R80, R91, 1 ;  /* 0x3f8000005b507421 */ /* 0x000fe40000000000 */
[----:B------:R2:W3:Y:S08]  /*2d30*/  MUFU.RCP R43, R40 ;  /* 0x00000028002b7308 */ /* 0x0004f00000001000 */
[----:B------:R-:W4:Y:S01]  /*2d40*/  MUFU.EX2 R4, R4 ;  /* 0x0000000400047308 */ /* 0x000f220000000800 */
[----:B-1----:R-:W-:Y:S01]  /*2d50*/  FMUL R63, R51, R88 ;  /* 0x00000058333f7220 */ /* 0x002fe20000400000 */
[----:B------:R-:W-:-:S03]  /*2d60*/  FMUL R88, R17, -1.4426950216293334961 ;  /* 0xbfb8aa3b11587820 */ /* 0x000fc60000400000 */
[----:B------:R-:W-:Y:S01]  /*2d70*/  FMUL R63, R19, R63 ;  /* 0x0000003f133f7220 */ /* 0x000fe20000400000 */
[----:B------:R-:W-:Y:S01]  /*2d80*/  FMUL R19, R62, UR32 ;  /* 0x000000203e137c20 */ /* 0x000fe20008400000 */
[----:B------:R-:W-:Y:S01]  /*2d90*/  FMUL R62, R76, R21 ;  /* 0x000000154c3e7220 */ /* 0x000fe20000400000 */
[----:B------:R-:W1:Y:S01]  /*2da0*/  MUFU.RCP R80, R80 ;  /* 0x0000005000507308 */ /* 0x000e620000001000 */
[----:B--2---:R-:W-:Y:S01]  /*2db0*/  FMUL R40, R12, R5 ;  /* 0x000000050c287220 */ /* 0x004fe20000400000 */
[----:B------:R-:W-:Y:S01]  /*2dc0*/  FMUL R12, R83, -1.4426950216293334961 ;  /* 0xbfb8aa3b530c7820 */ /* 0x000fe20000400000 */
[----:B------:R-:W-:Y:S01]  /*2dd0*/  FMUL R5, R7, -1.4426950216293334961 ;  /* 0xbfb8aa3b07057820 */ /* 0x000fe20000400000 */
[----:B------:R-:W-:Y:S01]  /*2de0*/  FMUL R21, R65, UR32 ;  /* 0x0000002041157c20 */ /* 0x000fe20008400000 */
[----:B------:R-:W-:Y:S01]  /*2df0*/  FMUL R65, R39, R23 ;  /* 0x0000001727417220 */ /* 0x000fe20000400000 */
[----:B---3--:R-:W-:Y:S01]  /*2e00*/  FMUL R43, R46, R43 ;  /* 0x0000002b2e2b7220 */ /* 0x008fe20000400000 */
[----:B------:R-:W-:Y:S01]  /*2e10*/  FMUL R23, R64, UR32 ;  /* 0x0000002040177c20 */ /* 0x000fe20008400000 */
[----:B------:R-:W-:Y:S01]  /*2e20*/  MUFU.EX2 R13, R13 ;  /* 0x0000000d000d7308 */ /* 0x000fe20000000800 */
[----:B----4-:R-:W-:Y:S01]  /*2e30*/  FADD R4, R4, 1 ;  /* 0x3f80000004047421 */ /* 0x010fe20000000000 */
[----:B------:R-:W-:Y:S01]  /*2e40*/  FMUL R64, R75, R65 ;  /* 0x000000414b407220 */ /* 0x000fe20000400000 */
[----:B------:R-:W-:Y:S01]  /*2e50*/  FMUL R43, R14, R43 ;  /* 0x0000002b0e2b7220 */ /* 0x000fe20000400000 */
[----:B------:R-:W-:Y:S01]  /*2e60*/  FMUL R93, R19, -1.4426950216293334961 ;  /* 0xbfb8aa3b135d7820 */ /* 0x000fe20000400000 */
[----:B------:R-:W-:Y:S01]  /*2e70*/  FMUL R75, R67, UR32 ;  /* 0x00000020434b7c20 */ /* 0x000fe20008400000 */
[----:B------:R-:W-:Y:S01]  /*2e80*/  FMUL R14, R61, -1.4426950216293334961 ;  /* 0xbfb8aa3b3d0e7820 */ /* 0x000fe20000400000 */
[----:B------:R-:W-:Y:S01]  /*2e90*/  FMUL R90, R21, -1.4426950216293334961 ;  /* 0xbfb8aa3b155a7820 */ /* 0x000fe20000400000 */
[----:B------:R-:W2:Y:S01]  /*2ea0*/  MUFU.EX2 R81, R81 ;  /* 0x0000005100517308 */ /* 0x000ea20000000800 */
[----:B-1----:R-:W-:Y:S01]  /*2eb0*/  FMUL R65, R20, R80 ;  /* 0x0000005014417220 */ /* 0x002fe20000400000 */
[----:B------:R-:W-:Y:S01]  /*2ec0*/  FMUL R80, R66, UR32 ;  /* 0x0000002042507c20 */ /* 0x000fe20008400000 */
[----:B------:R-:W-:Y:S01]  /*2ed0*/  FMUL R92, R23, -1.4426950216293334961 ;  /* 0xbfb8aa3b175c7820 */ /* 0x000fe20000400000 */
[----:B------:R-:W-:Y:S01]  /*2ee0*/  FMUL R91, R75, -1.4426950216293334961 ;  /* 0xbfb8aa3b4b5b7820 */ /* 0x000fe20000400000 */
[----:B------:R-:W-:Y:S01]  /*2ef0*/  FMUL R65, R78, R65 ;  /* 0x000000414e417220 */ /* 0x000fe20000400000 */
[----:B------:R-:W-:Y:S01]  /*2f00*/  FMUL R89, R80, -1.4426950216293334961 ;  /* 0xbfb8aa3b50597820 */ /* 0x000fe20000400000 */
[----:B------:R-:W-:Y:S01]  /*2f10*/  F2FP.BF16.F32.PACK_AB R40, R42, R40 ;  /* 0x000000282a28723e */ /* 0x000fe200000010ff */
[----:B------:R-:W1:Y:S01]  /*2f20*/  MUFU.EX2 R12, R12 ;  /* 0x0000000c000c7308 */ /* 0x000e620000000800 */
[----:B------:R-:W-:-:S07]  /*2f30*/  F2FP.BF16.F32.PACK_AB R42, R60, R59 ;  /* 0x0000003b3c2a723e */ /* 0x000fce00000010ff */
[----:B------:R-:W3:Y:S01]  /*2f40*/  MUFU.EX2 R5, R5 ;  /* 0x0000000500057308 */ /* 0x000ee20000000800 */
[----:B--2---:R-:W-:-:S07]  /*2f50*/  FADD R66, R81, 1 ;  /* 0x3f80000051427421 */ /* 0x004fce0000000000 */
[----:B------:R2:W4:Y:S01]  /*2f60*/  MUFU.RCP R67, R4 ;  /* 0x0000000400437308 */ /* 0x0005220000001000 */
[----:B-1----:R-:W-:-:S07]  /*2f70*/  FADD R12, R12, 1 ;  /* 0x3f8000000c0c7421 */ /* 0x002fce0000000000 */
[----:B------:R-:W1:Y:S01]  /*2f80*/  MUFU.EX2 R6, R6 ;  /* 0x0000000600067308 */ /* 0x000e620000000800 */
[----:B---3--:R-:W-:-:S07]  /*2f90*/  FADD R5, R5, 1 ;  /* 0x3f80000005057421 */ /* 0x008fce0000000000 */
[----:B------:R-:W3:Y:S01]  /*2fa0*/  MUFU.EX2 R93, R93 ;  /* 0x0000005d005d7308 */ /* 0x000ee20000000800 */
[----:B--2---:R-:W-:Y:S01]  /*2fb0*/  FADD R4, R13, 1 ;  /* 0x3f8000000d047421 */ /* 0x004fe20000000000 */
[----:B----4-:R-:W-:Y:S01]  /*2fc0*/  FMUL R67, R22, R67 ;  /* 0x0000004316437220 */ /* 0x010fe20000400000 */
[----:B------:R-:W-:-:S03]  /*2fd0*/  F2FP.BF16.F32.PACK_AB R13, R55, R54 ;  /* 0x00000036370d723e */ /* 0x000fc600000010ff */
[----:B------:R-:W-:Y:S01]  /*2fe0*/  FMUL R67, R8, R67 ;  /* 0x0000004308437220 */ /* 0x000fe20000400000 */
[----:B------:R-:W-:Y:S01]  /*2ff0*/  F2FP.BF16.F32.PACK_AB R8, R45, R44 ;  /* 0x0000002c2d08723e */ /* 0x000fe200000010ff */
[----:B------:R-:W2:Y:S01]  /*3000*/  MUFU.EX2 R14, R14 ;  /* 0x0000000e000e7308 */ /* 0x000ea20000000800 */
[----:B-1----:R-:W-:-:S07]  /*3010*/  FADD R6, R6, 1 ;  /* 0x3f80000006067421 */ /* 0x002fce0000000000 */
[----:B------:R-:W1:Y:S01]  /*3020*/  MUFU.EX2 R16, R16 ;  /* 0x0000001000107308 */ /* 0x000e620000000800 */
[----:B---3--:R-:W-:-:S07]  /*3030*/  FADD R81, R93, 1 ;  /* 0x3f8000005d517421 */ /* 0x008fce0000000000 */
[----:B------:R-:W3:Y:S01]  /*3040*/  MUFU.EX2 R90, R90 ;  /* 0x0000005a005a7308 */ /* 0x000ee20000000800 */
[----:B--2---:R-:W-:-:S07]  /*3050*/  FADD R14, R14, 1 ;  /* 0x3f8000000e0e7421 */ /* 0x004fce0000000000 */
[----:B------:R-:W2:Y:S01]  /*3060*/  MUFU.EX2 R92, R92 ;  /* 0x0000005c005c7308 */ /* 0x000ea20000000800 */
[----:B-1----:R-:W-:-:S07]  /*3070*/  FADD R16, R16, 1 ;  /* 0x3f80000010107421 */ /* 0x002fce0000000000 */
[----:B------:R-:W1:Y:S01]  /*3080*/  MUFU.EX2 R88, R88 ;  /* 0x0000005800587308 */ /* 0x000e620000000800 */
[----:B---3--:R-:W-:-:S07]  /*3090*/  FADD R90, R90, 1 ;  /* 0x3f8000005a5a7421 */ /* 0x008fce0000000000 */
[----:B------:R-:W3:Y:S01]  /*30a0*/  MUFU.RCP R4, R4 ;  /* 0x0000000400047308 */ /* 0x000ee20000001000 */
[----:B--2---:R-:W-:-:S07]  /*30b0*/  FADD R92, R92, 1 ;  /* 0x3f8000005c5c7421 */ /* 0x004fce0000000000 */
[----:B------:R-:W2:Y:S01]  /*30c0*/  MUFU.EX2 R82, R82 ;  /* 0x0000005200527308 */ /* 0x000ea20000000800 */
[----:B-1----:R-:W-:-:S07]  /*30d0*/  FADD R88, R88, 1 ;  /* 0x3f80000058587421 */ /* 0x002fce0000000000 */
[----:B------:R-:W1:Y:S01]  /*30e0*/  MUFU.RCP R66, R66 ;  /* 0x0000004200427308 */ /* 0x000e620000001000 */
[----:B---3--:R-:W-:-:S04]  /*30f0*/  FMUL R4, R86, R4 ;  /* 0x0000000456047220 */ /* 0x008fc80000400000 */
[----:B------:R-:W-:Y:S01]  /*3100*/  FMUL R85, R85, R4 ;  /* 0x0000000455557220 */ /* 0x000fe20000400000 */
[----:B------:R-:W-:Y:S02]  /*3110*/  F2FP.BF16.F32.PACK_AB R4, R18, R20 ;  /* 0x000000141204723e */ /* 0x000fe400000010ff */
[----:B------:R-:W3:Y:S01]  /*3120*/  MUFU.EX2 R89, R89 ;  /* 0x0000005900597308 */ /* 0x000ee20000000800 */
[----:B--2---:R-:W-:-:S07]  /*3130*/  FADD R76, R82, 1 ;  /* 0x3f800000524c7421 */ /* 0x004fce0000000000 */
[----:B------:R-:W2:Y:S01]  /*3140*/  MUFU.RCP R12, R12 ;  /* 0x0000000c000c7308 */ /* 0x000ea20000001000 */
[----:B-1----:R-:W-:Y:S01]  /*3150*/  FMUL R66, R18, R66 ;  /* 0x0000004212427220 */ /* 0x002fe20000400000 */
[----:B------:R-:W-:-:S03]  /*3160*/  F2FP.BF16.F32.PACK_AB R18, R21, R23 ;  /* 0x000000171512723e */ /* 0x000fc600000010ff */
[----:B------:R-:W-:-:S03]  /*3170*/  FMUL R66, R77, R66 ;  /* 0x000000424d427220 */ /* 0x000fc60000400000 */
[----:B------:R-:W1:Y:S01]  /*3180*/  MUFU.EX2 R91, R91 ;  /* 0x0000005b005b7308 */ /* 0x000e620000000800 */
[----:B---3--:R-:W-:-:S07]  /*3190*/  FADD R89, R89, 1 ;  /* 0x3f80000059597421 */ /* 0x008fce0000000000 */
[----:B------:R-:W3:Y:S01]  /*31a0*/  MUFU.RCP R5, R5 ;  /* 0x0000000500057308 */ /* 0x000ee20000001000 */
[----:B--2---:R-:W-:-:S04]  /*31b0*/  FMUL R12, R83, R12 ;  /* 0x0000000c530c7220 */ /* 0x004fc80000400000 */
[----:B------:R-:W-:Y:S01]  /*31c0*/  FMUL R77, R10, R12 ;  /* 0x0000000c0a4d7220 */ /* 0x000fe20000400000 */
[----:B------:R-:W-:Y:S02]  /*31d0*/  F2FP.BF16.F32.PACK_AB R12, R53, R52 ;  /* 0x00000034350c723e */ /* 0x000fe400000010ff */
[----:B------:R-:W2:Y:S01]  /*31e0*/  MUFU.RCP R6, R6 ;  /* 0x0000000600067308 */ /* 0x000ea20000001000 */
[----:B-1----:R-:W-:Y:S01]  /*31f0*/  FADD R91, R91, 1 ;  /* 0x3f8000005b5b7421 */ /* 0x002fe20000000000 */
[----:B------:R-:W-:-:S06]  /*3200*/  F2FP.BF16.F32.PACK_AB R10, R49, R48 ;  /* 0x00000030310a723e */ /* 0x000fcc00000010ff */
[----:B------:R-:W1:Y:S01]  /*3210*/  MUFU.RCP R82, R14 ;  /* 0x0000000e00527308 */ /* 0x000e620000001000 */
[C---:B---3--:R-:W-:Y:S01]  /*3220*/  FMUL R5, R7.reuse, R5 ;  /* 0x0000000507057220 */ /* 0x048fe20000400000 */
[----:B------:R-:W-:-:S03]  /*3230*/  F2FP.BF16.F32.PACK_AB R7, R7, R83 ;  /* 0x000000530707723e */ /* 0x000fc600000010ff */
[----:B------:R-:W-:Y:S01]  /*3240*/  FMUL R78, R11, R5 ;  /* 0x000000050b4e7220 */ /* 0x000fe20000400000 */
[----:B------:R-:W-:Y:S02]  /*3250*/  F2FP.BF16.F32.PACK_AB R5, R39, R15 ;  /* 0x0000000f2705723e */ /* 0x000fe400000010ff */
[----:B------:R-:W3:Y:S01]  /*3260*/  MUFU.RCP R81, R81 ;  /* 0x0000005100517308 */ /* 0x000ee20000001000 */
[C---:B--2---:R-:W-:Y:S01]  /*3270*/  FMUL R6, R84.reuse, R6 ;  /* 0x0000000654067220 */ /* 0x044fe20000400000 */
[----:B------:R-:W-:Y:S02]  /*3280*/  F2FP.BF16.F32.PACK_AB R11, R51, R50 ;  /* 0x00000032330b723e */ /* 0x000fe400000010ff */
[----:B------:R-:W-:Y:S01]  /*3290*/  F2FP.BF16.F32.PACK_AB R15, R84, R86 ;  /* 0x00000056540f723e */ /* 0x000fe200000010ff */
[----:B------:R-:W-:Y:S01]  /*32a0*/  FMUL R27, R27, R6 ;  /* 0x000000061b1b7220 */ /* 0x000fe20000400000 */
[----:B------:R-:W-:Y:S02]  /*32b0*/  F2FP.BF16.F32.PACK_AB R6, R41, R22 ;  /* 0x000000162906723e */ /* 0x000fe400000010ff */
[----:B------:R-:W2:Y:S01]  /*32c0*/  MUFU.RCP R16, R16 ;  /* 0x0000001000107308 */ /* 0x000ea20000001000 */
[----:B-1----:R-:W-:Y:S01]  /*32d0*/  FMUL R39, R61, R82 ;  /* 0x000000523d277220 */ /* 0x002fe20000400000 */
[----:B------:R-:W-:-:S02]  /*32e0*/  F2FP.BF16.F32.PACK_AB R22, R33, R32 ;  /* 0x000000202116723e */ /* 0x000fc400000010ff */
[----:B------:R-:W-:Y:S01]  /*32f0*/  F2FP.BF16.F32.PACK_AB R14, R57, R56 ;  /* 0x00000038390e723e */ /* 0x000fe200000010ff */
[----:B------:R-:W-:-:S03]  /*3300*/  FMUL R39, R29, R39 ;  /* 0x000000271d277220 */ /* 0x000fc60000400000 */
[----:B------:R-:W1:Y:S01]  /*3310*/  MUFU.RCP R92, R92 ;  /* 0x0000005c005c7308 */ /* 0x000e620000001000 */
[----:B---3--:R-:W-:-:S07]  /*3320*/  FMUL R81, R19, R81 ;  /* 0x0000005113517220 */ /* 0x008fce0000400000 */
[----:B------:R-:W3:Y:S01]  /*3330*/  MUFU.RCP R90, R90 ;  /* 0x0000005a005a7308 */ /* 0x000ee20000001000 */
[----:B--2---:R-:W-:Y:S01]  /*3340*/  FMUL R44, R87, R16 ;  /* 0x00000010572c7220 */ /* 0x004fe20000400000 */
[----:B------:R-:W-:-:S03]  /*3350*/  F2FP.BF16.F32.PACK_AB R16, R61, R87 ;  /* 0x000000573d10723e */ /* 0x000fc600000010ff */
[----:B------:R-:W-:-:S03]  /*3360*/  FMUL R44, R28, R44 ;  /* 0x0000002c1c2c7220 */ /* 0x000fc60000400000 */
[----:B------:R-:W2:Y:S01]  /*3370*/  MUFU.RCP R88, R88 ;  /* 0x0000005800587308 */ /* 0x000ea20000001000 */
[----:B-1----:R-:W-:-:S07]  /*3380*/  FMUL R92, R23, R92 ;  /* 0x0000005c175c7220 */ /* 0x002fce0000400000 */
[----:B------:R-:W1:Y:S01]  /*3390*/  MUFU.RCP R20, R89 ;  /* 0x0000005900147308 */ /* 0x000e620000001000 */
[----:B---3--:R-:W-:Y:S01]  /*33a0*/  FMUL R90, R21, R90 ;  /* 0x0000005a155a7220 */ /* 0x008fe20000400000 */
[----:B------:R-:W-:-:S06]  /*33b0*/  F2FP.BF16.F32.PACK_AB R21, R31, R30 ;  /* 0x0000001e1f15723e */ /* 0x000fcc00000010ff */
[----:B------:R-:W3:Y:S01]  /*33c0*/  MUFU.RCP R76, R76 ;  /* 0x0000004c004c7308 */ /* 0x000ee20000001000 */
[C---:B--2---:R-:W-:Y:S01]  /*33d0*/  FMUL R88, R17.reuse, R88 ;  /* 0x0000005811587220 */ /* 0x044fe20000400000 */
[----:B------:R-:W-:Y:S02]  /*33e0*/  F2FP.BF16.F32.PACK_AB R17, R17, R19 ;  /* 0x000000131111723e */ /* 0x000fe400000010ff */
[----:B------:R-:W-:-:S04]  /*33f0*/  F2FP.BF16.F32.PACK_AB R19, R75, R80 ;  /* 0x000000504b13723e */ /* 0x000fc800000010ff */
[----:B------:R-:W2:Y:S01]  /*3400*/  MUFU.RCP R52, R91 ;  /* 0x0000005b00347308 */ /* 0x000ea20000001000 */
[----:B-1----:R-:W-:Y:S01]  /*3410*/  FMUL R23, R80, R20 ;  /* 0x0000001450177220 */ /* 0x002fe20000400000 */
[----:B------:R-:W-:Y:S01]  /*3420*/  F2FP.BF16.F32.PACK_AB R20, R29, R28 ;  /* 0x0000001c1d14723e */ /* 0x000fe200000010ff */
[----:B------:R-:W-:Y:S01]  /*3430*/  FMUL R29, R30, R81 ;  /* 0x000000511e1d7220 */ /* 0x000fe20000400000 */
[----:B------:R-:W-:Y:S01]  /*3440*/  FMUL R30, R33, R90 ;  /* 0x0000005a211e7220 */ /* 0x000fe20000400000 */
[----:B------:R-:W-:Y:S01]  /*3450*/  FMUL R28, R31, R88 ;  /* 0x000000581f1c7220 */ /* 0x000fe20000400000 */
[----:B------:R-:W-:Y:S01]  /*3460*/  FMUL R33, R34, R23 ;  /* 0x0000001722217220 */ /* 0x000fe20000400000 */
[----:B------:R-:W-:Y:S01]  /*3470*/  FMUL R31, R32, R92 ;  /* 0x0000005c201f7220 */ /* 0x000fe20000400000 */
[----:B------:R-:W-:Y:S01]  /*3480*/  F2FP.BF16.F32.PACK_AB R23, R35, R34 ;  /* 0x000000222317723e */ /* 0x000fe200000010ff */
[----:B---3--:R-:W-:Y:S01]  /*3490*/  FMUL R76, R41, R76 ;  /* 0x0000004c294c7220 */ /* 0x008fe20000400000 */
[----:B------:R-:W-:-:S03]  /*34a0*/  MOV R41, UR8 ;  /* 0x0000000800297c02 */ /* 0x000fc60008000f00 */
[----:B------:R-:W-:Y:S01]  /*34b0*/  FMUL R76, R9, R76 ;  /* 0x0000004c094c7220 */ /* 0x000fe20000400000 */
[----:B------:R-:W-:Y:S01]  /*34c0*/  LEA R45, R41, R2, 0xd ;  /* 0x00000002292d7211 */ /* 0x000fe200078e68ff */
[----:B------:R-:W-:Y:S01]  /*34d0*/  STS.128 [R74], R20 ;  /* 0x000000144a007388 */ /* 0x000fe20000000c00 */
[----:B------:R-:W-:Y:S01]  /*34e0*/  F2FP.BF16.F32.PACK_AB R9, R47, R46 ;  /* 0x0000002e2f09723e */ /* 0x000fe200000010ff */
[----:B--2---:R-:W-:Y:S01]  /*34f0*/  FMUL R52, R75, R52 ;  /* 0x000000344b347220 */ /* 0x004fe20000400000 */
[----:B------:R-:W-:Y:S01]  /*3500*/  LEA R34, R41, R68, 0xd ;  /* 0x0000004429227211 */ /* 0x000fe200078e68ff */
[----:B------:R1:W-:Y:S02]  /*3510*/  STS.128 [R45], R4 ;  /* 0x000000042d007388 */ /* 0x0003e40000000c00 */
[----:B------:R-:W-:Y:S01]  /*3520*/  FMUL R32, R35, R52 ;  /* 0x0000003423207220 */ /* 0x000fe20000400000 */
[C---:B------:R-:W-:Y:S02]  /*3530*/  LEA R35, R41.reuse, R3, 0xd ;  /* 0x0000000329237211 */ /* 0x040fe400078e68ff */
[----:B------:R-:W-:-:S03]  /*3540*/  LEA R41, R41, R69, 0xd ;  /* 0x0000004529297211 */ /* 0x000fc600078e68ff */
[----:B------:R2:W-:Y:S04]  /*3550*/  STS.128 [R35], R8 ;  /* 0x0000000823007388 */ /* 0x0005e80000000c00 */
[----:B------:R-:W-:Y:S04]  /*3560*/  STS.128 [R34], R12 ;  /* 0x0000000c22007388 */ /* 0x000fe80000000c00 */
[----:B------:R3:W-:Y:S01]  /*3570*/  STS.128 [R41], R16 ;  /* 0x0000001029007388 */ /* 0x0007e20000000c00 */
[----:B-1----:R-:W-:Y:S02]  /*3580*/  F2FP.BF16.F32.PACK_AB R4, R26, R24 ;  /* 0x000000181a04723e */ /* 0x002fe400000010ff */
[----:B------:R-:W-:-:S02]  /*3590*/  F2FP.BF16.F32.PACK_AB R5, R37, R36 ;  /* 0x000000242505723e */ /* 0x000fc400000010ff */
[----:B------:R-:W-:Y:S02]  /*35a0*/  F2FP.BF16.F32.PACK_AB R6, R25, R38 ;  /* 0x000000261906723e */ /* 0x000fe400000010ff */
[----:B------:R-:W-:Y:S02]  /*35b0*/  F2FP.BF16.F32.PACK_AB R7, R27, R85 ;  /* 0x000000551b07723e */ /* 0x000fe400000010ff */
[----:B--2---:R-:W-:Y:S02]  /*35c0*/  F2FP.BF16.F32.PACK_AB R9, R64, R62 ;  /* 0x0000003e4009723e */ /* 0x004fe400000010ff */
[----:B------:R-:W-:Y:S02]  /*35d0*/  F2FP.BF16.F32.PACK_AB R8, R66, R65 ;  /* 0x000000414208723e */ /* 0x000fe400000010ff */
[----:B------:R-:W-:Y:S02]  /*35e0*/  F2FP.BF16.F32.PACK_AB R10, R76, R67 ;  /* 0x000000434c0a723e */ /* 0x000fe400000010ff */
[----:B------:R-:W-:-:S02]  /*35f0*/  F2FP.BF16.F32.PACK_AB R11, R78, R77 ;  /* 0x0000004d4e0b723e */ /* 0x000fc400000010ff */
[----:B---3--:R-:W-:Y:S02]  /*3600*/  MOV R16, UR4 ;  /* 0x0000000400107c02 */ /* 0x008fe40008000f00 */
[----:B------:R-:W-:Y:S02]  /*3610*/  F2FP.BF16.F32.PACK_AB R41, R58, R43 ;  /* 0x0000002b3a29723e */ /* 0x000fe400000010ff */
[C---:B------:R-:W-:Y:S02]  /*3620*/  LEA R18, R16.reuse, R70, 0xd ;  /* 0x0000004610127211 */ /* 0x040fe400078e68ff */
[----:B------:R-:W-:Y:S02]  /*3630*/  F2FP.BF16.F32.PACK_AB R43, R63, R79 ;  /* 0x0000004f3f2b723e */ /* 0x000fe400000010ff */
[C---:B------:R-:W-:Y:S01]  /*3640*/  LEA R17, R16.reuse, R71, 0xd ;  /* 0x0000004710117211 */ /* 0x040fe200078e68ff */
[----:B------:R1:W-:Y:S01]  /*3650*/  STS.128 [R18], R8 ;  /* 0x0000000812007388 */ /* 0x0003e20000000c00 */
[----:B------:R-:W-:-:S02]  /*3660*/  LEA R19, R16, R72, 0xd ;  /* 0x0000004810137211 */ /* 0x000fc400078e68ff */
[----:B------:R-:W-:Y:S01]  /*3670*/  F2FP.BF16.F32.PACK_AB R12, R39, R44 ;  /* 0x0000002c270c723e */ /* 0x000fe200000010ff */
[----:B------:R1:W-:Y:S01]  /*3680*/  STS.128 [R17], R40 ;  /* 0x0000002811007388 */ /* 0x0003e20000000c00 */
[----:B------:R-:W-:Y:S02]  /*3690*/  F2FP.BF16.F32.PACK_AB R13, R28, R29 ;  /* 0x0000001d1c0d723e */ /* 0x000fe400000010ff */
[----:B------:R-:W-:Y:S01]  /*36a0*/  F2FP.BF16.F32.PACK_AB R14, R30, R31 ;  /* 0x0000001f1e0e723e */ /* 0x000fe200000010ff */
[----:B------:R1:W-:Y:S01]  /*36b0*/  STS.128 [R19], R4 ;  /* 0x0000000413007388 */ /* 0x0003e20000000c00 */
[----:B------:R-:W-:Y:S02]  /*36c0*/  F2FP.BF16.F32.PACK_AB R15, R32, R33 ;  /* 0x00000021200f723e */ /* 0x000fe400000010ff */
[----:B------:R-:W-:-:S05]  /*36d0*/  LEA R16, R16, R73, 0xd ;  /* 0x0000004910107211 */ /* 0x000fca00078e68ff */
[----:B------:R1:W-:Y:S01]  /*36e0*/  STS.128 [R16], R12 ;  /* 0x0000000c10007388 */ /* 0x0003e20000000c00 */
[----:B------:R2:W-:Y:S06]  /*36f0*/  MEMBAR.ALL.CTA ;  /* 0x0000000000007992 */ /* 0x0005ec0000008000 */
[----:B--2---:R-:W2:Y:S02]  /*3700*/  FENCE.VIEW.ASYNC.S ;  /* 0x00000000000073c6 */ /* 0x004ea40000000000 */
[----:B--2---:R-:W-:Y:S06]  /*3710*/  BAR.SYNC.DEFER_BLOCKING 0x1, 0x80 ;  /* 0x0042000000007b1d */ /* 0x004fec0000010000 */
[----:B------:R-:W-:Y:S05]  /*3720*/  BRA.U UP0, `(.L_x_37) ;  /* 0x0000000100447547 */ /* 0x000fea000b800000 */
[----:B------:R-:W-:Y:S02]  /*3730*/  USHF.L.U32 UR12, UR12, 0xc, URZ ;  /* 0x0000000c0c0c7899 */ /* 0x000fe400080006ff */
[----:B------:R-:W-:Y:S02]  /*3740*/  USHF.L.U32 UR8, UR8, 0xc, URZ ;  /* 0x0000000c08087899 */ /* 0x000fe400080006ff */
[----:B------:R-:W-:Y:S02]  /*3750*/  USHF.L.U32 UR4, UR4, 0xc, URZ ;  /* 0x0000000c04047899 */ /* 0x000fe400080006ff */
[----:B------:R-:W-:Y:S02]  /*3760*/  UIADD3 UR12, UPT, UPT, UR12, UR12, URZ ;  /* 0x0000000c0c0c7290 */ /* 0x000fe4000fffe0ff */
[----:B------:R-:W-:Y:S02]  /*3770*/  UIADD3 UR8, UPT, UPT, UR8, UR8, URZ ;  /* 0x0000000808087290 */ /* 0x000fe4000fffe0ff */
[----:B------:R-:W-:-:S02]  /*3780*/  UIADD3 UR4, UPT, UPT, UR29, UR4, UR4 ;  /* 0x000000041d047290 */ /* 0x000fc4000fffe004 */
[----:B------:R-:W-:Y:S02]  /*3790*/  UIADD3 UR12, UPT, UPT, UR12, 0x400, UR29 ;  /* 0x000004000c0c7890 */ /* 0x000fe4000fffe01d */
[----:B------:R-:W-:Y:S02]  /*37a0*/  UIADD3 UR9, UPT, UPT, UR13, 0x20, URZ ;  /* 0x000000200d097890 */ /* 0x000fe4000fffe0ff */
[----:B------:R-:W-:Y:S02]  /*37b0*/  UIADD3 UR8, UPT, UPT, UR8, 0x400, UR29 ;  /* 0x0000040008087890 */ /* 0x000fe4000fffe01d */
[----:B------:R-:W-:Y:S01]  /*37c0*/  UIADD3 UR4, UPT, UPT, UR4, 0x8400, URZ ;  /* 0x0000840004047890 */ /* 0x000fe2000fffe0ff */
[----:B------:R-:W-:Y:S01]  /*37d0*/  UMOV UR10, UR14 ;  /* 0x0000000e000a7c82 */ /* 0x000fe20008000000 */
[----:B------:R-:W-:Y:S01]  /*37e0*/  UMOV UR6, UR14 ;  /* 0x0000000e00067c82 */ /* 0x000fe20008000000 */
[----:B------:R2:W-:Y:S04]  /*37f0*/  UTMASTG.2D [UR12], [UR40], desc[URZ] ;  /* 0x0000ff0c280073b5 */ /* 0x0005e80008009000 */
[----:B------:R2:W-:Y:S02]  /*3800*/  UTMASTG.2D [UR8], [UR40], desc[URZ] ;  /* 0x0000ff08280073b5 */ /* 0x0005e40008009000 */
[----:B------:R2:W-:Y:S01]  /*3810*/  UTMASTG.2D [UR4], [UR38], desc[URZ] ;  /* 0x0000ff04260073b5 */ /* 0x0005e20008009000 */
[----:B------:R0:W-:Y:S01]  /*3820*/  UTMACMDFLUSH ;  /* 0x00000000000079b7 */ /* 0x0001e20000000000 */
[----:B--2---:R-:W-:-:S04]  /*3830*/  DEPBAR.LE SB0, 0x3 ;  /* 0x000080c00000791a */ /* 0x004fc80000000000 */
.L_x_37:
[----:B------:R-:W-:Y:S01]  /*3840*/  BAR.SYNC.DEFER_BLOCKING 0x1, 0x80 ;  /* 0x0042000000007b1d */ /* 0x000fe20000010000 */
[----:B------:R-:W-:Y:S02]  /*3850*/  UIADD3 UR6, UPT, UPT, UR34, -0x1, URZ ;  /* 0xffffffff22067890 */ /* 0x000fe4000fffe0ff */
[----:B------:R-:W-:Y:S02]  /*3860*/  UIADD3 UR4, UPT, UPT, UR34, 0x2, URZ ;  /* 0x0000000222047890 */ /* 0x000fe4000fffe0ff */
[----:B------:R-:W-:Y:S02]  /*3870*/  UISETP.GE.U32.AND UP0, UPT, UR6, 0x6, UPT ;  /* 0x000000060600788c */ /* 0x000fe4000bf06070 */
[----:B------:R-:W-:Y:S02]  /*3880*/  UIADD3 UR36, UPT, UPT, UR36, 0x40, URZ ;  /* 0x0000004024247890 */ /* 0x000fe4000fffe0ff */
[----:B------:R-:W-:Y:S02]  /*3890*/  UIADD3 UR35, UPT, UPT, UR35, 0x1, URZ ;  /* 0x0000000123237890 */ /* 0x000fe4000fffe0ff */
[----:B------:R-:W-:-:S02]  /*38a0*/  UIADD3 UR33, UPT, UPT, UR33, 0x2, URZ ;  /* 0x0000000221217890 */ /* 0x000fc4000fffe0ff */
[----:B------:R-:W-:Y:S02]  /*38b0*/  UIADD3 UR5, UPT, UPT, UR5, 0x20, URZ ;  /* 0x0000002005057890 */ /* 0x000fe4000fffe0ff */
[----:B------:R-:W-:Y:S01]  /*38c0*/  UIADD3 UR13, UPT, UPT, UR13, 0x40, URZ ;  /* 0x000000400d0d7890 */ /* 0x000fe2000fffe0ff */
[----:B------:R-:W-:Y:S01]  /*38d0*/  UMOV UR34, UR4 ;  /* 0x0000000400227c82 */ /* 0x000fe20008000000 */
[----:B------:R-:W-:Y:S10]  /*38e0*/  BRA.U !UP0, `(.L_x_38) ;  /* 0xffffffe908187547 */ /* 0x000ff4000b83ffff */
[----:B------:R-:W-:Y:S01]  /*38f0*/  NOP ;  /* 0x0000000000007918 */ /* 0x000fe20000000000 */
[----:B------:R-:W2:Y:S01]  /*3900*/  LDCU.64 UR4, c[0x0][0x5c0] ;  /* 0x0000b800ff0477ac */ /* 0x000ea20008000a00 */
[----:B------:R-:W-:Y:S01]  /*3910*/  UIADD3 UR27, UPT, UPT, UR26, UR27, URZ ;  /* 0x0000001b1a1b7290 */ /* 0x000fe2000fffe0ff */
[----:B------:R-:W-:Y:S01]  /*3920*/  ELECT P0, URZ, PT ;  /* 0x0000000000ff782f */ /* 0x000fe20003800000 */
[----:B------:R-:W-:Y:S02]  /*3930*/  UIADD3 UR23, UPT, UPT, UR23, 0x1, URZ ;  /* 0x0000000117177890 */ /* 0x000fe4000fffe0ff */
[----:B------:R-:W-:Y:S02]  /*3940*/  UIADD3 UR24, UPT, UPT, UR24, 0x1, URZ ;  /* 0x0000000118187890 */ /* 0x000fe4000fffe0ff */
[----:B------:R-:W-:-:S04]  /*3950*/  UISETP.NE.AND UP0, UPT, UR23, 0x2, UPT ;  /* 0x000000021700788c */ /* 0x000fc8000bf05270 */
[----:B------:R-:W-:Y:S02]  /*3960*/  USEL UR23, UR23, URZ, UP0 ;  /* 0x000000ff17177287 */ /* 0x000fe40008000000 */
[----:B--2---:R-:W-:Y:S02]  /*3970*/  UIMAD.WIDE.U32 UR8, UR27, UR5, URZ ;  /* 0x000000051b0872a5 */ /* 0x004fe4000f8e00ff */
[----:B-1----:R-:W-:Y:S01]  /*3980*/  @P0 IMAD.MOV.U32 R4, RZ, RZ, 0x1 ;  /* 0x00000001ff040424 */ /* 0x002fe200078e00ff */
[----:B------:R-:W1:Y:S03]  /*3990*/  LDCU UR5, c[0x0][0x5d0] ;  /* 0x0000ba00ff0577ac */ /* 0x000e660008000800 */
[----:B------:R2:W-:Y:S01]  /*39a0*/  @P0 SYNCS.ARRIVE.TRANS64.ART0 RZ, [UR22+0x40], R4 ;  /* 0x00004004ffff09a7 */ /* 0x0005e20008500016 */
        /* <DEDUP_REMOVED lines=12> */
[----:B-1----:R-:W-:-:S07]  /*3a70*/  UIMAD.WIDE.U32 UR8, UR6, UR5, URZ ;  /* 0x00000005060872a5 */ /* 0x002fce000f8e00ff */
[----:B------:R-:W-:Y:S02]  /*3a80*/  UMOV UR5, UR9 ;  /* 0x0000000900057c82 */ /* 0x000fe40008000000 */
[----:B------:R-:W-:-:S04]  /*3a90*/  UIADD3 UR8, UPT, UPT, UR6, -UR5, URZ ;  /* 0x8000000506087290 */ /* 0x000fc8000fffe0ff */
[----:B------:R-:W-:-:S04]  /*3aa0*/  USHF.R.U32.HI UR8, URZ, UR16, UR8 ;  /* 0x00000010ff087299 */ /* 0x000fc80008011608 */
[----:B------:R-:W-:Y:S01]  /*3ab0*/  UIADD3 UR8, UPT, UPT, UR5, UR8, URZ ;  /* 0x0000000805087290 */ /* 0x000fe2000fffe0ff */
[----:B------:R-:W1:Y:S03]  /*3ac0*/  LDCU UR5, c[0x0][0x5cc] ;  /* 0x0000b980ff0577ac */ /* 0x000e660008000800 */
[----:B------:R-:W-:-:S04]  /*3ad0*/  USHF.R.U32.HI UR8, URZ, UR15, UR8 ;  /* 0x0000000fff087299 */ /* 0x000fc80008011608 */
[----:B------:R-:W-:-:S04]  /*3ae0*/  UIADD3 UR8, UPT, UPT, -UR8, URZ, URZ ;  /* 0x000000ff08087290 */ /* 0x000fc8000fffe1ff */
[----:B------:R-:W-:Y:S02]  /*3af0*/  UIMAD UR4, UR4, UR8, UR6 ;  /* 0x00000008040472a4 */ /* 0x000fe4000f8e0206 */
[----:B------:R-:W-:Y:S02]  /*3b00*/  USEL UR8, URZ, 0x1, UP0 ;  /* 0x00000001ff087887 */ /* 0x000fe40008000000 */
[----:B------:R-:W-:Y:S02]  /*3b10*/  UISETP.GE.AND UP0, UPT, UR27, 0x100, UPT ;  /* 0x000001001b00788c */ /* 0x000fe4000bf06270 */
[----:B------:R-:W-:Y:S02]  /*3b20*/  UIADD3 UR6, UPT, UPT, -UR6, URZ, URZ ;  /* 0x000000ff06067290 */ /* 0x000fe4000fffe1ff */
[----:B------:R-:W-:Y:S02]  /*3b30*/  LOP3.LUT R0, R0, UR8, RZ, 0x3c, !PT ;  /* 0x0000000800007c12 */ /* 0x000fe4000f8e3cff */
[----:B-1----:R-:W-:-:S03]  /*3b40*/  UIMAD UR14, UR5, UR6, UR14 ;  /* 0x00000006050e72a4 */ /* 0x002fc6000f8e020e */
[----:B--2---:R-:W-:Y:S09]  /*3b50*/  BRA.U !UP0, `(.L_x_39) ;  /* 0xffffffe508287547 */ /* 0x004ff2000b83ffff */
.L_x_35:
[----:B------:R-:W-:-:S09]  /*3b60*/  UISETP.NE.AND UP0, UPT, UR21, URZ, UPT ;  /* 0x000000ff1500728c */ /* 0x000fd2000bf05270 */
[----:B------:R-:W-:Y:S05]  /*3b70*/  BRA.U UP0, `(.L_x_40) ;  /* 0x00000001001c7547 */ /* 0x000fea000b800000 */
[----:B------:R-:W1:Y:S01]  /*3b80*/  S2UR UR4, SR_CgaCtaId ;  /* 0x00000000000479c3 */ /* 0x000e620000008800 */
[----:B------:R-:W-:Y:S01]  /*3b90*/  ELECT P0, URZ, PT ;  /* 0x0000000000ff782f */ /* 0x000fe20003800000 */
[----:B------:R-:W-:Y:S01]  /*3ba0*/  HFMA2 R0, -RZ, RZ, 0, 5.9604644775390625e-08 ;  /* 0x00000001ff007431 */ /* 0x000fe200000001ff */
[----:B------:R-:W-:-:S05]  /*3bb0*/  UMOV UR5, 0x40 ;  /* 0x0000004000057882 */ /* 0x000fca0000000000 */
[----:B------:R-:W-:Y:S01]  /*3bc0*/  UVIRTCOUNT.DEALLOC.SMPOOL 0x80 ;  /* 0x000000800000784c */ /* 0x000fe20000000000 */
[----:B-1----:R-:W-:-:S09]  /*3bd0*/  ULEA UR4, UR4, UR5, 0x18 ;  /* 0x0000000504047291 */ /* 0x002fd2000f8ec0ff */
[----:B------:R1:W-:Y:S03]  /*3be0*/  @P0 STS.U8 [UR4], R0 ;  /* 0x00000000ff000988 */ /* 0x0003e60008000004 */
.L_x_40:
[----:B------:R-:W-:Y:S06]  /*3bf0*/  BAR.SYNC.DEFER_BLOCKING 0x1, 0x80 ;  /* 0x0042000000007b1d */ /* 0x000fec0000010000 */
[----:B------:R-:W-:Y:S05]  /*3c00*/  BRA.U UP0, `(.L_x_41) ;  /* 0x0000000100a07547 */ /* 0x000fea000b800000 */
[----:B------:R-:W2:Y:S01]  /*3c10*/  S2UR UR4, SR_CgaCtaId ;  /* 0x00000000000479c3 */ /* 0x000ea20000008800 */
[----:B------:R-:W-:Y:S01]  /*3c20*/  NOP ;  /* 0x0000000000007918 */ /* 0x000fe20000000000 */
[----:B------:R-:W-:Y:S01]  /*3c30*/  UMOV UR5, 0x50 ;  /* 0x0000005000057882 */ /* 0x000fe20000000000 */
[----:B------:R-:W-:Y:S01]  /*3c40*/  ULOP3.LUT UR9, UR28, 0xffff, URZ, 0xc0, !UPT ;  /* 0x0000ffff1c097892 */ /* 0x000fe2000f8ec0ff */
[----:B------:R-:W-:-:S03]  /*3c50*/  UMOV UR6, 0xffff ;  /* 0x0000ffff00067882 */ /* 0x000fc60000000000 */
[----:B------:R-:W-:-:S04]  /*3c60*/  USHF.R.U32.HI UR9, URZ, 0x5, UR9 ;  /* 0x00000005ff097899 */ /* 0x000fc80008011609 */
[----:B------:R-:W-:Y:S02]  /*3c70*/  UIADD3 UR8, UPT, UPT, UR9, 0x10, URZ ;  /* 0x0000001009087890 */ /* 0x000fe4000fffe0ff */
[----:B------:R-:W-:Y:S02]  /*3c80*/  USHF.L.U32 UR6, UR6, UR9, URZ ;  /* 0x0000000906067299 */ /* 0x000fe400080006ff */
[----:B--2---:R-:W-:-:S03]  /*3c90*/  ULEA UR4, UR4, UR5, 0x18 ;  /* 0x0000000504047291 */ /* 0x004fc6000f8ec0ff */
[----:B------:R-:W-:Y:S02]  /*3ca0*/  UMOV UR5, 0x1 ;  /* 0x0000000100057882 */ /* 0x000fe40000000000 */
[----:B------:R-:W-:-:S04]  /*3cb0*/  USHF.L.U32 UR8, UR5, UR8, URZ ;  /* 0x0000000805087299 */ /* 0x000fc800080006ff */
[----:B-1----:R-:W1:Y:S01]  /*3cc0*/  LDS R0, [UR4] ;  /* 0x00000004ff007984 */ /* 0x002e620008000800 */
[----:B------:R-:W-:-:S04]  /*3cd0*/  ULOP3.LUT UR8, UR8, UR6, URZ, 0xfc, !UPT ;  /* 0x0000000608087292 */ /* 0x000fc8000f8efcff */
[----:B------:R-:W-:Y:S01]  /*3ce0*/  ULOP3.LUT UR6, UR8, 0xffff, URZ, 0xc0, !UPT ;  /* 0x0000ffff08067892 */ /* 0x000fe2000f8ec0ff */
[----:B-1----:R-:W-:-:S13]  /*3cf0*/  R2UR UR7, R0 ;  /* 0x00000000000772ca */ /* 0x002fda00000e0000 */
[----:B------:R-:W-:-:S04]  /*3d00*/  ULOP3.LUT UR5, UR8, 0xffff, UR7, 0x80, !UPT ;  /* 0x0000ffff08057892 */ /* 0x000fc8000f8e8007 */
[----:B------:R-:W-:-:S09]  /*3d10*/  UISETP.NE.AND UP0, UPT, UR5, UR6, UPT ;  /* 0x000000060500728c */ /* 0x000fd2000bf05270 */
[----:B------:R-:W-:Y:S05]  /*3d20*/  BRA.U UP0, `(.L_x_42) ;  /* 0x00000001004c7547 */ /* 0x000fea000b800000 */
[----:B------:R-:W-:Y:S02]  /*3d30*/  USHF.R.U32.HI UR5, URZ, 0x10, UR8 ;  /* 0x00000010ff057899 */ /* 0x000fe40008011608 */
[----:B------:R-:W-:-:S04]  /*3d40*/  USHF.R.U32.HI UR6, URZ, 0x10, UR7 ;  /* 0x00000010ff067899 */ /* 0x000fc80008011607 */
[----:B------:R-:W-:-:S04]  /*3d50*/  ULOP3.LUT UR6, UR6, UR5, URZ, 0xc0, !UPT ;  /* 0x0000000506067292 */ /* 0x000fc8000f8ec0ff */
[----:B------:R-:W-:-:S09]  /*3d60*/  UISETP.NE.AND UP0, UPT, UR6, UR5, UPT ;  /* 0x000000050600728c */ /* 0x000fd2000bf05270 */
[----:B------:R-:W-:Y:S05]  /*3d70*/  BRA.U UP0, `(.L_x_43) ;  /* 0x00000001002c7547 */ /* 0x000fea000b800000 */
[----:B------:R-:W1:Y:S01]  /*3d80*/  S2R R2, SR_LANEID ;  /* 0x0000000000027919 */ /* 0x000e620000000000 */
[----:B------:R-:W-:Y:S01]  /*3d90*/  ULOP3.LUT UR8, URZ, UR8, URZ, 0x33, !UPT ;  /* 0x00000008ff087292 */ /* 0x000fe2000f8e33ff */
[----:B------:R-:W-:Y:S02]  /*3da0*/  VOTEU.ANY UR6, UPT, PT ;  /* 0x0000000000067886 */ /* 0x000fe400038e0100 */
[----:B------:R-:W-:-:S03]  /*3db0*/  UFLO.U32 UR6, UR6 ;  /* 0x00000006000672bd */ /* 0x000fc600080e0000 */
[----:B------:R-:W-:-:S04]  /*3dc0*/  IMAD.U32 R0, RZ, RZ, UR8 ;  /* 0x00000008ff007e24 */ /* 0x000fc8000f8e00ff */
[----:B------:R-:W2:Y:S02]  /*3dd0*/  REDUX UR5, R0 ;  /* 0x00000000000573c4 */ /* 0x000ea40000000000 */
[----:B------:R3:W-:Y:S01]  /*3de0*/  UTCATOMSWS.AND URZ, UR8 ;  /* 0x0000000800ff79e3 */ /* 0x0007e20008000000 */
[----:B-1----:R-:W-:Y:S02]  /*3df0*/  ISETP.EQ.U32.AND P0, PT, R2, UR6, PT ;  /* 0x0000000602007c0c */ /* 0x002fe4000bf02070 */
[----:B--2---:R-:W-:-:S11]  /*3e00*/  MOV R0, UR5 ;  /* 0x0000000500007c02 */ /* 0x004fd60008000f00 */
[----:B------:R3:W-:Y:S01]  /*3e10*/  @P0 ATOMS.AND RZ, [UR4], R0 ;  /* 0x00000000ffff098c */ /* 0x0007e2000a800004 */
[----:B------:R-:W-:Y:S05]  /*3e20*/  BRA `(.L_x_44) ;  /* 0x0000000000147947 */ /* 0x000fea0003800000 */
.L_x_43:
[----:B------:R-:W-:Y:S02]  /*3e30*/  MOV R2, 0x3e50 ;  /* 0x00003e5000027802 */ /* 0x000fe40000000f00 */
[----:B------:R-:W-:Y:S05]  /*3e40*/  CALL.REL.NOINC `($__internal_0_$__cuda_sm10x_tcgen05_guardrail_trap_col_being_dealloced_not_returned_by_alloc) ;  /* 0x0000000000cc7944 */ /* 0x000fea0003c00000 */
[----:B------:R-:W-:Y:S05]  /*3e50*/  BRA `(.L_x_44) ;  /* 0x0000000000087947 */ /* 0x000fea0003800000 */
.L_x_42:
[----:B------:R-:W-:Y:S02]  /*3e60*/  MOV R2, 0x3e80 ;  /* 0x00003e8000027802 */ /* 0x000fe40000000f00 */
[----:B------:R-:W-:Y:S05]  /*3e70*/  CALL.REL.NOINC `($__internal_2_$__cuda_sm10x_tcgen05_guardrail_trap_unallocated_columns_being_dealloced) ;  /* 0x0000000000d87944 */ /* 0x000fea0003c00000 */
.L_x_44:
[----:B------:R-:W-:Y:S01]  /*3e80*/  NOP ;  /* 0x0000000000007918 */ /* 0x000fe20000000000 */
.L_x_41:
[----:B------:R-:W-:-:S04]  /*3e90*/  DEPBAR.LE SB0, 0x0 ;  /* 0x000080000000791a */ /* 0x000fc80000000000 */
[----:B---3--:R-:W-:Y:S05]  /*3ea0*/  EXIT ;  /* 0x000000000000794d */ /* 0x008fea0003800000 */
.L_x_18:
[----:B------:R-:W-:Y:S02]  /*3eb0*/  MOV R4, UR24 ;  /* 0x0000001800047c02 */ /* 0x000fe40008000f00 */
[----:B------:R-:W-:Y:S02]  /*3ec0*/  MOV R5, UR24 ;  /* 0x0000001800057c02 */ /* 0x000fe40008000f00 */
[----:B------:R-:W-:-:S07]  /*3ed0*/  MOV R0, UR9 ;  /* 0x0000000900007c02 */ /* 0x000fce0008000f00 */
.L_x_45:
[----:B-1----:R1:W2:Y:S02]  /*3ee0*/  SYNCS.PHASECHK.TRANS64.TRYWAIT P0, [R0+URZ+0x18], R5 ;  /* 0x00001805000075a7 */ /* 0x0022a400080011ff */
[----:B--2---:R-:W-:Y:S05]  /*3ef0*/  @!P0 NANOSLEEP.SYNCS 0x989680 ;  /* 0x009896800000895d */ /* 0x004fea0003900000 */
[----:B------:R-:W2:Y:S02]  /*3f00*/  @!P0 SYNCS.PHASECHK.TRANS64 P0, [R0+URZ+0x18], R5 ;  /* 0x00001805000085a7 */ /* 0x000ea400080010ff */
[----:B--2---:R-:W-:Y:S05]  /*3f10*/  @!P0 BRA `(.L_x_45) ;  /* 0xfffffffc00f08947 */ /* 0x004fea000383ffff */
[----:B------:R-:W-:Y:S05]  /*3f20*/  BRA `(.L_x_17) ;  /* 0xffffffcc00107947 */ /* 0x000fea000383ffff */
.L_x_21:
[----:B------:R-:W-:Y:S02]  /*3f30*/  MOV R4, UR7 ;  /* 0x0000000700047c02 */ /* 0x000fe40008000f00 */
[----:B------:R-:W-:Y:S02]  /*3f40*/  MOV R5, UR7 ;  /* 0x0000000700057c02 */ /* 0x000fe40008000f00 */
[----:B------:R-:W-:-:S07]  /*3f50*/  MOV R0, UR5 ;  /* 0x0000000500007c02 */ /* 0x000fce0008000f00 */
.L_x_46:
[----:B-1----:R1:W5:Y:S02]  /*3f60*/  SYNCS.PHASECHK.TRANS64.TRYWAIT P0, [R0+URZ+0x18], R5 ;  /* 0x00001805000075a7 */ /* 0x00236400080011ff */
[----:B-----5:R-:W-:Y:S05]  /*3f70*/  @!P0 NANOSLEEP.SYNCS 0x989680 ;  /* 0x009896800000895d */ /* 0x020fea0003900000 */
[----:B------:R-:W5:Y:S02]  /*3f80*/  @!P0 SYNCS.PHASECHK.TRANS64 P0, [R0+URZ+0x18], R5 ;  /* 0x00001805000085a7 */ /* 0x000f6400080010ff */
[----:B-----5:R-:W-:Y:S05]  /*3f90*/  @!P0 BRA `(.L_x_46) ;  /* 0xfffffffc00f08947 */ /* 0x020fea000383ffff */
[----:B------:R-:W-:Y:S05]  /*3fa0*/  BRA `(.L_x_47) ;  /* 0xffffffcc00ec7947 */ /* 0x000fea000383ffff */
.L_x_24:
[----:B------:R-:W-:Y:S02]  /*3fb0*/  MOV R0, UR7 ;  /* 0x0000000700007c02 */ /* 0x000fe40008000f00 */
[-C--:B------:R-:W-:Y:S02]  /*3fc0*/  MOV R6, R2.reuse ;  /* 0x0000000200067202 */ /* 0x080fe40000000f00 */
[----:B------:R-:W-:-:S07]  /*3fd0*/  MOV R7, R2 ;  /* 0x0000000200077202 */ /* 0x000fce0000000f00 */
.L_x_48:
[----:B-1----:R1:W4:Y:S02]  /*3fe0*/  SYNCS.PHASECHK.TRANS64.TRYWAIT P0, [R0+URZ+0x40], R7 ;  /* 0x00004007000075a7 */ /* 0x00232400080011ff */
[----:B----4-:R-:W-:Y:S05]  /*3ff0*/  @!P0 NANOSLEEP.SYNCS 0x989680 ;  /* 0x009896800000895d */ /* 0x010fea0003900000 */
[----:B------:R-:W4:Y:S02]  /*4000*/  @!P0 SYNCS.PHASECHK.TRANS64 P0, [R0+URZ+0x40], R7 ;  /* 0x00004007000085a7 */ /* 0x000f2400080010ff */
[----:B----4-:R-:W-:Y:S05]  /*4010*/  @!P0 BRA `(.L_x_48) ;  /* 0xfffffffc00f08947 */ /* 0x010fea000383ffff */
[----:B------:R-:W-:Y:S05]  /*4020*/  BRA `(.L_x_49) ;  /* 0xffffffd000b87947 */ /* 0x000fea000383ffff */
.L_x_26:
[----:B------:R-:W-:Y:S02]  /*4030*/  MOV R6, UR13 ;  /* 0x0000000d00067c02 */ /* 0x000fe40008000f00 */
[----:B------:R-:W-:Y:S02]  /*4040*/  MOV R7, UR13 ;  /* 0x0000000d00077c02 */ /* 0x000fe40008000f00 */
[----:B------:R-:W-:Y:S07]  /*4050*/  MOV R0, UR5 ;  /* 0x0000000500007c02 */ /* 0x000fee0008000f00 */
.L_x_50:
[----:B-1----:R1:W4:Y:S02]  /*4060*/  SYNCS.PHASECHK.TRANS64.TRYWAIT P1, [R0+URZ], R7 ;  /* 0x00000007000075a7 */ /* 0x00232400080211ff */
[----:B----4-:R-:W-:Y:S05]  /*4070*/  @!P1 NANOSLEEP.SYNCS 0x989680 ;  /* 0x009896800000995d */ /* 0x010fea0003900000 */
[----:B------:R-:W4:Y:S02]  /*4080*/  @!P1 SYNCS.PHASECHK.TRANS64 P1, [R0+URZ], R7 ;  /* 0x00000007000095a7 */ /* 0x000f2400080210ff */
[----:B----4-:R-:W-:Y:S05]  /*4090*/  @!P1 BRA `(.L_x_50) ;  /* 0xfffffffc00f09947 */ /* 0x010fea000383ffff */
[----:B------:R-:W-:Y:S05]  /*40a0*/  BRA `(.L_x_25) ;  /* 0xffffffd000fc7947 */ /* 0x000fea000383ffff */
.L_x_29:
[----:B------:R-:W-:-:S07]  /*40b0*/  MOV R5, R4 ;  /* 0x0000000400057202 */ /* 0x000fce0000000f00 */
.L_x_51:
[----:B-1----:R1:W4:Y:S02]  /*40c0*/  SYNCS.PHASECHK.TRANS64.TRYWAIT P0, [R0+URZ+0x40], R5 ;  /* 0x00004005000075a7 */ /* 0x00232400080011ff */
[----:B----4-:R-:W-:Y:S05]  /*40d0*/  @!P0 NANOSLEEP.SYNCS 0x989680 ;  /* 0x009896800000895d */ /* 0x010fea0003900000 */
[----:B------:R-:W4:Y:S02]  /*40e0*/  @!P0 SYNCS.PHASECHK.TRANS64 P0, [R0+URZ+0x40], R5 ;  /* 0x00004005000085a7 */ /* 0x000f2400080010ff */
[----:B----4-:R-:W-:Y:S05]  /*40f0*/  @!P0 BRA `(.L_x_51) ;  /* 0xfffffffc00f08947 */ /* 0x010fea000383ffff */
[----:B------:R-:W-:Y:S05]  /*4100*/  BRA `(.L_x_22) ;  /* 0xffffffd400a87947 */ /* 0x000fea000383ffff */
.L_x_36:
[----:B------:R-:W-:Y:S02]  /*4110*/  MOV R4, UR22 ;  /* 0x0000001600047c02 */ /* 0x000fe40008000f00 */
[----:B------:R-:W-:-:S07]  /*4120*/  MOV R7, R6 ;  /* 0x0000000600077202 */ /* 0x000fce0000000f00 */
.L_x_52:
[----:B-1----:R1:W2:Y:S02]  /*4130*/  SYNCS.PHASECHK.TRANS64.TRYWAIT P0, [R4+URZ+0x30], R7 ;  /* 0x00003007040075a7 */ /* 0x0022a400080011ff */
[----:B--2---:R-:W-:Y:S05]  /*4140*/  @!P0 NANOSLEEP.SYNCS 0x989680 ;  /* 0x009896800000895d */ /* 0x004fea0003900000 */
[----:B------:R-:W2:Y:S02]  /*4150*/  @!P0 SYNCS.PHASECHK.TRANS64 P0, [R4+URZ+0x30], R7 ;  /* 0x00003007040085a7 */ /* 0x000ea400080010ff */
[----:B--2---:R-:W-:Y:S05]  /*4160*/  @!P0 BRA `(.L_x_52) ;  /* 0xfffffffc00f08947 */ /* 0x004fea000383ffff */
[----:B------:R-:W-:Y:S05]  /*4170*/  BRA `(.L_x_53) ;  /* 0xffffffdc00ec7947 */ /* 0x000fea000383ffff */
        .weak           $__internal_0_$__cuda_sm10x_tcgen05_guardrail_trap_col_being_dealloced_not_returned_by_alloc
        .type           $__internal_0_$__cuda_sm10x_tcgen05_guardrail_trap_col_being_dealloced_not_returned_by_alloc,@function
        .size           $__internal_0_$__cuda_sm10x_tcgen05_guardrail_trap_col_being_dealloced_not_returned_by_alloc,($__internal_1_$__cuda_sm10x_tcgen05_guardrail_trap_phase_invalid_during_alloc - $__internal_0_$__cuda_sm10x_tcgen05_guardrail_trap_col_being_dealloced_not_returned_by_alloc)
$__internal_0_$__cuda_sm10x_tcgen05_guardrail_trap_col_being_dealloced_not_returned_by_alloc:
[----:B------:R-:W-:Y:S05]  /*4180*/  BPT.TRAP 0x1 ;  /* 0x000000040000795c */ /* 0x000fea0000300000 */
[----:B------:R-:W-:-:S04]  /*4190*/  HFMA2 R3, -RZ, RZ, 0, 0 ;  /* 0x00000000ff037431 */ /* 0x000fc800000001ff */
[----:B------:R-:W-:Y:S05]  /*41a0*/  RET.REL.NODEC R2 `(kernel_cutlass_kernel_cudnngemm_swigludense_gemm_persistent_swigluPersistentDenseGemmKernel_object_at__TiledMMA_ThrLayoutVMNK11110000_PermutationMNK____MMAAtom_ThrID10_ShapeMNK12825616_TV_0) ;  /* 0xffffffbc02947950 */ /* 0x000fea0003c3ffff */
        .weak           $__internal_1_$__cuda_sm10x_tcgen05_guardrail_trap_phase_invalid_during_alloc
        .type           $__internal_1_$__cuda_sm10x_tcgen05_guardrail_trap_phase_invalid_during_alloc,@function
        .size           $__internal_1_$__cuda_sm10x_tcgen05_guardrail_trap_phase_invalid_during_alloc,($__internal_2_$__cuda_sm10x_tcgen05_guardrail_trap_unallocated_columns_being_dealloced - $__internal_1_$__cuda_sm10x_tcgen05_guardrail_trap_phase_invalid_during_alloc)
$__internal_1_$__cuda_sm10x_tcgen05_guardrail_trap_phase_invalid_during_alloc:
[----:B------:R-:W-:Y:S05]  /*41b0*/  BPT.TRAP 0x1 ;  /* 0x000000040000795c */ /* 0x000fea0000300000 */
[----:B------:R-:W-:-:S04]  /*41c0*/  MOV R5, 0x0 ;  /* 0x0000000000057802 */ /* 0x000fc80000000f00 */
[----:B------:R-:W-:Y:S05]  /*41d0*/  RET.REL.NODEC R4 `(kernel_cutlass_kernel_cudnngemm_swigludense_gemm_persistent_swigluPersistentDenseGemmKernel_object_at__TiledMMA_ThrLayoutVMNK11110000_PermutationMNK____MMAAtom_ThrID10_ShapeMNK12825616_TV_0) ;  /* 0xffffffbc04887950 */ /* 0x000fea0003c3ffff */
        .weak           $__internal_2_$__cuda_sm10x_tcgen05_guardrail_trap_unallocated_columns_being_dealloced
        .type           $__internal_2_$__cuda_sm10x_tcgen05_guardrail_trap_unallocated_columns_being_dealloced,@function
        .size           $__internal_2_$__cuda_sm10x_tcgen05_guardrail_trap_unallocated_columns_being_dealloced,(.L_x_57 - $__internal_2_$__cuda_sm10x_tcgen05_guardrail_trap_unallocated_columns_being_dealloced)
$__internal_2_$__cuda_sm10x_tcgen05_guardrail_trap_unallocated_columns_being_dealloced:
[----:B------:R-:W-:Y:S05]  /*41e0*/  BPT.TRAP 0x1 ;  /* 0x000000040000795c */ /* 0x000fea0000300000 */
[----:B------:R-:W-:-:S04]  /*41f0*/  HFMA2 R3, -RZ, RZ, 0, 0 ;  /* 0x00000000ff037431 */ /* 0x000fc800000001ff */
[----:B------:R-:W-:Y:S05]  /*4200*/  RET.REL.NODEC R2 `(kernel_cutlass_kernel_cudnngemm_swigludense_gemm_persistent_swigluPersistentDenseGemmKernel_object_at__TiledMMA_ThrLayoutVMNK11110000_PermutationMNK____MMAAtom_ThrID10_ShapeMNK12825616_TV_0) ;  /* 0xffffffbc027c7950 */ /* 0x000fea0003c3ffff */
.L_x_54:
[----:B------:R-:W-:-:S00]  /*4210*/  BRA `(.L_x_54) ;  /* 0xfffffffc00fc7947 */ /* 0x000fc0000383ffff */
[----:B------:R-:W-:-:S00]  /*4220*/  NOP ;  /* 0x0000000000007918 */ /* 0x000fc00000000000 */
        /* <DEDUP_REMOVED lines=13> */
.L_x_57:


//--------------------- .nv.shared.kernel_cutlass_kernel_cudnngemm_swigludense_gemm_persistent_swigluPersistentDenseGemmKernel_object_at__TiledMMA_ThrLayoutVMNK11110000_PermutationMNK____MMAAtom_ThrID10_ShapeMNK12825616_TV_0 --------------------------
	.section	.nv.shared.kernel_cutlass_kernel_cudnngemm_swigludense_gemm_persistent_swigluPersistentDenseGemmKernel_object_at__TiledMMA_ThrLayoutVMNK11110000_PermutationMNK____MMAAtom_ThrID10_ShapeMNK12825616_TV_0,"aw",@nobits
	.sectionflags	@""
	.align	1024
	.zero		1024


//--------------------- .nv.shared.reserved.0     --------------------------
	.section	.nv.shared.reserved.0,"aw",@nobits
	.align	8
	.weak		__nv_reservedSMEM_offset_0_alias
	.size		__nv_reservedSMEM_offset_0_alias, 0, 64
	.other		__nv_reservedSMEM_offset_0_alias,@"STO_CUDA_RESERVED_SHARED STV_DEFAULT"
__nv_reservedSMEM_offset_0_alias:
	.zero		0
.nv.shared.reserved.0:
	.zero		64
	.weak		__nv_reservedSMEM_allocation_phase
	.type		__nv_reservedSMEM_allocation_phase,@object
	.size		__nv_reservedSMEM_allocation_phase,(.L_0 - __nv_reservedSMEM_allocation_phase)
__nv_reservedSMEM_allocation_phase:
	.zero		1
.L_0:
	.zero		7
	.weak		__nv_reservedSMEM_devtool_atexit_pc
	.type		__nv_reservedSMEM_devtool_atexit_pc,@object
	.size		__nv_reservedSMEM_devtool_atexit_pc,(__nv_reservedSMEM_allocation_mask - __nv_reservedSMEM_devtool_atexit_pc)
__nv_reservedSMEM_devtool_atexit_pc:
	.zero		8
	.weak		__nv_reservedSMEM_allocation_mask
	.type		__nv_reservedSMEM_allocation_mask,@object
	.size		__nv_reservedSMEM_allocation_mask,(.L_2 - __nv_reservedSMEM_allocation_mask)
__nv_reservedSMEM_allocation_mask:
	.zero		4
.L_2:


//--------------------- .nv.constant0.kernel_cutlass_kernel_cudnngemm_swigludense_gemm_persistent_swigluPersistentDenseGemmKernel_object_at__TiledMMA_ThrLayoutVMNK11110000_PermutationMNK____MMAAtom_ThrID10_ShapeMNK12825616_TV_0 --------------------------
	.section	.nv.constant0.kernel_cutlass_kernel_cudnngemm_swigludense_gemm_persistent_swigluPersistentDenseGemmKernel_object_at__TiledMMA_ThrLayoutVMNK11110000_PermutationMNK____MMAAtom_ThrID10_ShapeMNK12825616_TV_0,"a",@progbits
	.sectionflags	@""
	.align	4
.nv.constant0.kernel_cutlass_kernel_cudnngemm_swigludense_gemm_persistent_swigluPersistentDenseGemmKernel_object_at__TiledMMA_ThrLayoutVMNK11110000_PermutationMNK____MMAAtom_ThrID10_ShapeMNK12825616_TV_0:
	.zero		1512


//--------------------- SYMBOLS --------------------------

	.type		.nv.reservedSmem.offset0,@object
	.size		.nv.reservedSmem.offset0,0x4
	.type		.nv.reservedSmem.cap,@object
	.size		.nv.reservedSmem.cap,0x4
